//
// Generated by NVIDIA NVVM Compiler
//
// Compiler Build ID: CL-36424714
// Cuda compilation tools, release 13.0, V13.0.88
// Based on NVVM 20.0.0
//

.version 9.0
.target sm_100
.address_size 64

	// .globl	_Z11term_ClassNPiS_i
.global .align 1 .b8 _ZN34_INTERNAL_299af94a_4_k_cu_5de6cee54cuda3std3__45__cpo5beginE[1];
.global .align 1 .b8 _ZN34_INTERNAL_299af94a_4_k_cu_5de6cee54cuda3std3__45__cpo3endE[1];
.global .align 1 .b8 _ZN34_INTERNAL_299af94a_4_k_cu_5de6cee54cuda3std3__45__cpo6cbeginE[1];
.global .align 1 .b8 _ZN34_INTERNAL_299af94a_4_k_cu_5de6cee54cuda3std3__45__cpo4cendE[1];
.global .align 1 .b8 _ZN34_INTERNAL_299af94a_4_k_cu_5de6cee54cuda3std3__45__cpo6rbeginE[1];
.global .align 1 .b8 _ZN34_INTERNAL_299af94a_4_k_cu_5de6cee54cuda3std3__45__cpo4rendE[1];
.global .align 1 .b8 _ZN34_INTERNAL_299af94a_4_k_cu_5de6cee54cuda3std3__45__cpo7crbeginE[1];
.global .align 1 .b8 _ZN34_INTERNAL_299af94a_4_k_cu_5de6cee54cuda3std3__45__cpo5crendE[1];
.global .align 1 .b8 _ZN34_INTERNAL_299af94a_4_k_cu_5de6cee54cuda3std3__436_GLOBAL__N__299af94a_4_k_cu_5de6cee56ignoreE[1];
.global .align 1 .b8 _ZN34_INTERNAL_299af94a_4_k_cu_5de6cee54cuda3std3__419piecewise_constructE[1];
.global .align 1 .b8 _ZN34_INTERNAL_299af94a_4_k_cu_5de6cee54cuda3std3__48in_placeE[1];
.global .align 1 .b8 _ZN34_INTERNAL_299af94a_4_k_cu_5de6cee54cuda3std3__420unreachable_sentinelE[1];
.global .align 1 .b8 _ZN34_INTERNAL_299af94a_4_k_cu_5de6cee54cuda3std3__47nulloptE[1];
.global .align 1 .b8 _ZN34_INTERNAL_299af94a_4_k_cu_5de6cee54cuda3std3__48unexpectE[1];
.global .align 1 .b8 _ZN34_INTERNAL_299af94a_4_k_cu_5de6cee54cuda3std6ranges3__45__cpo4swapE[1];
.global .align 1 .b8 _ZN34_INTERNAL_299af94a_4_k_cu_5de6cee54cuda3std6ranges3__45__cpo9iter_moveE[1];
.global .align 1 .b8 _ZN34_INTERNAL_299af94a_4_k_cu_5de6cee54cuda3std6ranges3__45__cpo5beginE[1];
.global .align 1 .b8 _ZN34_INTERNAL_299af94a_4_k_cu_5de6cee54cuda3std6ranges3__45__cpo3endE[1];
.global .align 1 .b8 _ZN34_INTERNAL_299af94a_4_k_cu_5de6cee54cuda3std6ranges3__45__cpo6cbeginE[1];
.global .align 1 .b8 _ZN34_INTERNAL_299af94a_4_k_cu_5de6cee54cuda3std6ranges3__45__cpo4cendE[1];
.global .align 1 .b8 _ZN34_INTERNAL_299af94a_4_k_cu_5de6cee54cuda3std6ranges3__45__cpo7advanceE[1];
.global .align 1 .b8 _ZN34_INTERNAL_299af94a_4_k_cu_5de6cee54cuda3std6ranges3__45__cpo9iter_swapE[1];
.global .align 1 .b8 _ZN34_INTERNAL_299af94a_4_k_cu_5de6cee54cuda3std6ranges3__45__cpo4nextE[1];
.global .align 1 .b8 _ZN34_INTERNAL_299af94a_4_k_cu_5de6cee54cuda3std6ranges3__45__cpo4prevE[1];
.global .align 1 .b8 _ZN34_INTERNAL_299af94a_4_k_cu_5de6cee54cuda3std6ranges3__45__cpo4dataE[1];
.global .align 1 .b8 _ZN34_INTERNAL_299af94a_4_k_cu_5de6cee54cuda3std6ranges3__45__cpo5cdataE[1];
.global .align 1 .b8 _ZN34_INTERNAL_299af94a_4_k_cu_5de6cee54cuda3std6ranges3__45__cpo4sizeE[1];
.global .align 1 .b8 _ZN34_INTERNAL_299af94a_4_k_cu_5de6cee54cuda3std6ranges3__45__cpo5ssizeE[1];
.global .align 1 .b8 _ZN34_INTERNAL_299af94a_4_k_cu_5de6cee54cuda3std6ranges3__45__cpo8distanceE[1];
.global .align 1 .b8 _ZN34_INTERNAL_299af94a_4_k_cu_5de6cee56thrust24THRUST_300001_SM_1000_NS8cuda_cub3parE[1];
.global .align 1 .b8 _ZN34_INTERNAL_299af94a_4_k_cu_5de6cee56thrust24THRUST_300001_SM_1000_NS8cuda_cub10par_nosyncE[1];
.global .align 1 .b8 _ZN34_INTERNAL_299af94a_4_k_cu_5de6cee56thrust24THRUST_300001_SM_1000_NS6system6detail10sequential3seqE[1];
.global .align 1 .b8 _ZN34_INTERNAL_299af94a_4_k_cu_5de6cee56thrust24THRUST_300001_SM_1000_NS12placeholders2_1E[1];
.global .align 1 .b8 _ZN34_INTERNAL_299af94a_4_k_cu_5de6cee56thrust24THRUST_300001_SM_1000_NS12placeholders2_2E[1];
.global .align 1 .b8 _ZN34_INTERNAL_299af94a_4_k_cu_5de6cee56thrust24THRUST_300001_SM_1000_NS12placeholders2_3E[1];
.global .align 1 .b8 _ZN34_INTERNAL_299af94a_4_k_cu_5de6cee56thrust24THRUST_300001_SM_1000_NS12placeholders2_4E[1];
.global .align 1 .b8 _ZN34_INTERNAL_299af94a_4_k_cu_5de6cee56thrust24THRUST_300001_SM_1000_NS12placeholders2_5E[1];
.global .align 1 .b8 _ZN34_INTERNAL_299af94a_4_k_cu_5de6cee56thrust24THRUST_300001_SM_1000_NS12placeholders2_6E[1];
.global .align 1 .b8 _ZN34_INTERNAL_299af94a_4_k_cu_5de6cee56thrust24THRUST_300001_SM_1000_NS12placeholders2_7E[1];
.global .align 1 .b8 _ZN34_INTERNAL_299af94a_4_k_cu_5de6cee56thrust24THRUST_300001_SM_1000_NS12placeholders2_8E[1];
.global .align 1 .b8 _ZN34_INTERNAL_299af94a_4_k_cu_5de6cee56thrust24THRUST_300001_SM_1000_NS12placeholders2_9E[1];
.global .align 1 .b8 _ZN34_INTERNAL_299af94a_4_k_cu_5de6cee56thrust24THRUST_300001_SM_1000_NS12placeholders3_10E[1];
.global .align 1 .b8 _ZN34_INTERNAL_299af94a_4_k_cu_5de6cee56thrust24THRUST_300001_SM_1000_NS3seqE[1];

.visible .entry _Z11term_ClassNPiS_i(
	.param .u64 .ptr .align 1 _Z11term_ClassNPiS_i_param_0,
	.param .u64 .ptr .align 1 _Z11term_ClassNPiS_i_param_1,
	.param .u32 _Z11term_ClassNPiS_i_param_2
)
{
	.reg .pred 	%p<11>;
	.reg .b32 	%r<27>;
	.reg .b64 	%rd<17>;

	ld.param.u64 	%rd9, [_Z11term_ClassNPiS_i_param_0];
	ld.param.u64 	%rd8, [_Z11term_ClassNPiS_i_param_1];
	ld.param.u32 	%r6, [_Z11term_ClassNPiS_i_param_2];
	cvta.to.global.u64 	%rd1, %rd9;
	mov.u32 	%r1, %tid.x;
	setp.lt.s32 	%p1, %r6, 1;
	@%p1 bra 	$L__BB0_16;
	mul.lo.s32 	%r7, %r6, 20;
	cvta.to.global.u64 	%rd11, %rd8;
	mul.wide.u32 	%rd12, %r1, 4;
	add.s64 	%rd2, %rd11, %rd12;
	max.s32 	%r2, %r7, 1;
	setp.lt.s32 	%p2, %r7, 4;
	mov.b64 	%rd16, 0;
	@%p2 bra 	$L__BB0_13;
	and.b32  	%r8, %r2, 2147483644;
	neg.s32 	%r26, %r8;
	add.s64 	%rd15, %rd1, 8;
$L__BB0_3:
	ld.global.u32 	%r9, [%rd15+-8];
	setp.ne.s32 	%p3, %r1, %r9;
	@%p3 bra 	$L__BB0_5;
	ld.global.u32 	%r10, [%rd2];
	add.s32 	%r11, %r10, 1;
	st.global.u32 	[%rd2], %r11;
$L__BB0_5:
	ld.global.u32 	%r12, [%rd15+-4];
	setp.ne.s32 	%p4, %r1, %r12;
	@%p4 bra 	$L__BB0_7;
	ld.global.u32 	%r13, [%rd2];
	add.s32 	%r14, %r13, 1;
	st.global.u32 	[%rd2], %r14;
$L__BB0_7:
	ld.global.u32 	%r15, [%rd15];
	setp.ne.s32 	%p5, %r1, %r15;
	@%p5 bra 	$L__BB0_9;
	ld.global.u32 	%r16, [%rd2];
	add.s32 	%r17, %r16, 1;
	st.global.u32 	[%rd2], %r17;
$L__BB0_9:
	ld.global.u32 	%r18, [%rd15+4];
	setp.ne.s32 	%p6, %r1, %r18;
	@%p6 bra 	$L__BB0_11;
	ld.global.u32 	%r19, [%rd2];
	add.s32 	%r20, %r19, 1;
	st.global.u32 	[%rd2], %r20;
$L__BB0_11:
	add.s32 	%r26, %r26, 4;
	add.s64 	%rd15, %rd15, 16;
	setp.ne.s32 	%p7, %r26, 0;
	@%p7 bra 	$L__BB0_3;
	cvt.u64.u32 	%rd16, %r8;
$L__BB0_13:
	and.b32  	%r22, %r2, 1;
	setp.eq.b32 	%p8, %r22, 1;
	not.pred 	%p9, %p8;
	@%p9 bra 	$L__BB0_16;
	shl.b64 	%rd13, %rd16, 2;
	add.s64 	%rd14, %rd1, %rd13;
	ld.global.u32 	%r23, [%rd14];
	setp.ne.s32 	%p10, %r1, %r23;
	@%p10 bra 	$L__BB0_16;
	ld.global.u32 	%r24, [%rd2];
	add.s32 	%r25, %r24, 1;
	st.global.u32 	[%rd2], %r25;
$L__BB0_16:
	ret;

}
	// .globl	_Z14find_posteriorPiS_Pd
.visible .entry _Z14find_posteriorPiS_Pd(
	.param .u64 .ptr .align 1 _Z14find_posteriorPiS_Pd_param_0,
	.param .u64 .ptr .align 1 _Z14find_posteriorPiS_Pd_param_1,
	.param .u64 .ptr .align 1 _Z14find_posteriorPiS_Pd_param_2
)
{
	.reg .b32 	%r<6>;
	.reg .b64 	%rd<11>;
	.reg .b64 	%fd<4>;

	ld.param.u64 	%rd1, [_Z14find_posteriorPiS_Pd_param_0];
	ld.param.u64 	%rd2, [_Z14find_posteriorPiS_Pd_param_1];
	ld.param.u64 	%rd3, [_Z14find_posteriorPiS_Pd_param_2];
	cvta.to.global.u64 	%rd4, %rd3;
	cvta.to.global.u64 	%rd5, %rd2;
	cvta.to.global.u64 	%rd6, %rd1;
	mov.u32 	%r1, %tid.x;
	mul.wide.u32 	%rd7, %r1, 4;
	add.s64 	%rd8, %rd6, %rd7;
	ld.global.u32 	%r2, [%rd8];
	add.s32 	%r3, %r2, 1;
	cvt.rn.f64.s32 	%fd1, %r3;
	ld.global.u32 	%r4, [%rd5];
	add.s32 	%r5, %r4, 2;
	cvt.rn.f64.s32 	%fd2, %r5;
	div.rn.f64 	%fd3, %fd1, %fd2;
	mul.wide.u32 	%rd9, %r1, 8;
	add.s64 	%rd10, %rd4, %rd9;
	st.global.f64 	[%rd10], %fd3;
	ret;

}
	// .globl	_Z17classifyperthreadPiS_S_iPdS0_
.visible .entry _Z17classifyperthreadPiS_S_iPdS0_(
	.param .u64 .ptr .align 1 _Z17classifyperthreadPiS_S_iPdS0__param_0,
	.param .u64 .ptr .align 1 _Z17classifyperthreadPiS_S_iPdS0__param_1,
	.param .u64 .ptr .align 1 _Z17classifyperthreadPiS_S_iPdS0__param_2,
	.param .u32 _Z17classifyperthreadPiS_S_iPdS0__param_3,
	.param .u64 .ptr .align 1 _Z17classifyperthreadPiS_S_iPdS0__param_4,
	.param .u64 .ptr .align 1 _Z17classifyperthreadPiS_S_iPdS0__param_5
)
{
	.reg .pred 	%p<45>;
	.reg .b32 	%r<42>;
	.reg .b64 	%rd<10>;
	.reg .b64 	%fd<13>;

	ld.param.u64 	%rd4, [_Z17classifyperthreadPiS_S_iPdS0__param_0];
	ld.param.u64 	%rd5, [_Z17classifyperthreadPiS_S_iPdS0__param_4];
	ld.param.u64 	%rd6, [_Z17classifyperthreadPiS_S_iPdS0__param_5];
	cvta.to.global.u64 	%rd7, %rd6;
	cvta.to.global.u64 	%rd8, %rd5;
	cvta.to.global.u64 	%rd1, %rd4;
	mov.u32 	%r1, %tid.x;
	mul.wide.u32 	%rd9, %r1, 8;
	add.s64 	%rd2, %rd8, %rd9;
	add.s64 	%rd3, %rd7, %rd9;
	ld.global.u32 	%r2, [%rd1];
	setp.eq.s32 	%p2, %r2, %r1;
	@%p2 bra 	$L__BB2_20;
	ld.global.u32 	%r3, [%rd1+4];
	setp.eq.s32 	%p3, %r3, %r1;
	@%p3 bra 	$L__BB2_20;
	ld.global.u32 	%r4, [%rd1+8];
	setp.eq.s32 	%p4, %r4, %r1;
	@%p4 bra 	$L__BB2_20;
	ld.global.u32 	%r5, [%rd1+12];
	setp.eq.s32 	%p5, %r5, %r1;
	@%p5 bra 	$L__BB2_20;
	ld.global.u32 	%r6, [%rd1+16];
	setp.eq.s32 	%p6, %r6, %r1;
	@%p6 bra 	$L__BB2_20;
	ld.global.u32 	%r7, [%rd1+20];
	setp.eq.s32 	%p7, %r7, %r1;
	@%p7 bra 	$L__BB2_20;
	ld.global.u32 	%r8, [%rd1+24];
	setp.eq.s32 	%p8, %r8, %r1;
	@%p8 bra 	$L__BB2_20;
	ld.global.u32 	%r9, [%rd1+28];
	setp.eq.s32 	%p9, %r9, %r1;
	@%p9 bra 	$L__BB2_20;
	ld.global.u32 	%r10, [%rd1+32];
	setp.eq.s32 	%p10, %r10, %r1;
	@%p10 bra 	$L__BB2_20;
	ld.global.u32 	%r11, [%rd1+36];
	setp.eq.s32 	%p11, %r11, %r1;
	@%p11 bra 	$L__BB2_20;
	ld.global.u32 	%r12, [%rd1+40];
	setp.eq.s32 	%p12, %r12, %r1;
	@%p12 bra 	$L__BB2_20;
	ld.global.u32 	%r13, [%rd1+44];
	setp.eq.s32 	%p13, %r13, %r1;
	@%p13 bra 	$L__BB2_20;
	ld.global.u32 	%r14, [%rd1+48];
	setp.eq.s32 	%p14, %r14, %r1;
	@%p14 bra 	$L__BB2_20;
	ld.global.u32 	%r15, [%rd1+52];
	setp.eq.s32 	%p15, %r15, %r1;
	@%p15 bra 	$L__BB2_20;
	ld.global.u32 	%r16, [%rd1+56];
	setp.eq.s32 	%p16, %r16, %r1;
	@%p16 bra 	$L__BB2_20;
	ld.global.u32 	%r17, [%rd1+60];
	setp.eq.s32 	%p17, %r17, %r1;
	@%p17 bra 	$L__BB2_20;
	ld.global.u32 	%r18, [%rd1+64];
	setp.eq.s32 	%p18, %r18, %r1;
	@%p18 bra 	$L__BB2_20;
	ld.global.u32 	%r19, [%rd1+68];
	setp.eq.s32 	%p19, %r19, %r1;
	@%p19 bra 	$L__BB2_20;
	ld.global.u32 	%r20, [%rd1+72];
	setp.eq.s32 	%p20, %r20, %r1;
	@%p20 bra 	$L__BB2_20;
	ld.global.u32 	%r21, [%rd1+76];
	setp.ne.s32 	%p21, %r21, %r1;
	@%p21 bra 	$L__BB2_21;
$L__BB2_20:
	ld.global.f64 	%fd7, [%rd2];
	mul.f64 	%fd12, %fd7, %fd7;
	mov.pred 	%p44, -1;
	bra.uni 	$L__BB2_22;
$L__BB2_21:
	ld.global.f64 	%fd4, [%rd2];
	mov.f64 	%fd5, 0d3FF0000000000000;
	sub.f64 	%fd6, %fd5, %fd4;
	mul.f64 	%fd12, %fd4, %fd6;
	mov.pred 	%p44, 0;
$L__BB2_22:
	st.global.f64 	[%rd2], %fd12;
	ld.global.u32 	%r22, [%rd1];
	setp.eq.s32 	%p24, %r22, %r1;
	@%p24 bra 	$L__BB2_44;
	ld.global.u32 	%r23, [%rd1+4];
	setp.eq.s32 	%p25, %r23, %r1;
	@%p25 bra 	$L__BB2_44;
	ld.global.u32 	%r24, [%rd1+8];
	setp.eq.s32 	%p26, %r24, %r1;
	@%p26 bra 	$L__BB2_44;
	ld.global.u32 	%r25, [%rd1+12];
	setp.eq.s32 	%p27, %r25, %r1;
	@%p27 bra 	$L__BB2_44;
	ld.global.u32 	%r26, [%rd1+16];
	setp.eq.s32 	%p28, %r26, %r1;
	@%p28 bra 	$L__BB2_44;
	ld.global.u32 	%r27, [%rd1+20];
	setp.eq.s32 	%p29, %r27, %r1;
	@%p29 bra 	$L__BB2_44;
	ld.global.u32 	%r28, [%rd1+24];
	setp.eq.s32 	%p30, %r28, %r1;
	@%p30 bra 	$L__BB2_44;
	ld.global.u32 	%r29, [%rd1+28];
	setp.eq.s32 	%p31, %r29, %r1;
	@%p31 bra 	$L__BB2_44;
	ld.global.u32 	%r30, [%rd1+32];
	setp.eq.s32 	%p32, %r30, %r1;
	@%p32 bra 	$L__BB2_44;
	ld.global.u32 	%r31, [%rd1+36];
	setp.eq.s32 	%p33, %r31, %r1;
	@%p33 bra 	$L__BB2_44;
	ld.global.u32 	%r32, [%rd1+40];
	setp.eq.s32 	%p34, %r32, %r1;
	@%p34 bra 	$L__BB2_44;
	ld.global.u32 	%r33, [%rd1+44];
	setp.eq.s32 	%p35, %r33, %r1;
	@%p35 bra 	$L__BB2_44;
	ld.global.u32 	%r34, [%rd1+48];
	setp.eq.s32 	%p36, %r34, %r1;
	@%p36 bra 	$L__BB2_44;
	ld.global.u32 	%r35, [%rd1+52];
	setp.eq.s32 	%p37, %r35, %r1;
	@%p37 bra 	$L__BB2_44;
	ld.global.u32 	%r36, [%rd1+56];
	setp.eq.s32 	%p38, %r36, %r1;
	@%p38 bra 	$L__BB2_44;
	ld.global.u32 	%r37, [%rd1+60];
	setp.eq.s32 	%p39, %r37, %r1;
	@%p39 bra 	$L__BB2_44;
	ld.global.u32 	%r38, [%rd1+64];
	setp.eq.s32 	%p40, %r38, %r1;
	@%p40 bra 	$L__BB2_44;
	ld.global.u32 	%r39, [%rd1+68];
	setp.eq.s32 	%p41, %r39, %r1;
	@%p41 bra 	$L__BB2_44;
	ld.global.u32 	%r40, [%rd1+72];
	setp.eq.s32 	%p42, %r40, %r1;
	@%p42 bra 	$L__BB2_44;
	ld.global.u32 	%r41, [%rd1+76];
	setp.eq.s32 	%p43, %r41, %r1;
	@%p43 bra 	$L__BB2_44;
	@%p44 bra 	$L__BB2_45;
	mov.f64 	%fd8, 0d3FF0000000000000;
	sub.f64 	%fd9, %fd8, %fd12;
	mul.f64 	%fd10, %fd12, %fd9;
	st.global.f64 	[%rd3], %fd10;
	bra.uni 	$L__BB2_45;
$L__BB2_44:
	mul.f64 	%fd11, %fd12, %fd12;
	st.global.f64 	[%rd3], %fd11;
$L__BB2_45:
	ret;

}
	// .globl	_ZN3cub18CUB_300001_SM_10006detail11EmptyKernelIvEEvv
.visible .entry _ZN3cub18CUB_300001_SM_10006detail11EmptyKernelIvEEvv()
{


	ret;

}


// ===== COMPILED SASS (sm_100) =====

	.target	sm_100

	.elftype	@"ET_EXEC"


//--------------------- .note.nv.tkinfo           --------------------------
	.section	.note.nv.tkinfo,"",@"SHT_NOTE"
	.sectionflags	@"SHF_NOTE_NV_TKINFO"
	.tkinfo
        /*0018*/ 	.word	0x00000002
        /*0030*/ 	.string	""
        /*0030*/ 	.string	"ptxas"
        /*0030*/ 	.string	"Cuda compilation tools, release 13.0, V13.0.88"
        /*0030*/ 	.string	"Build cuda_13.0.r13.0/compiler.36424714_0"
        /*0030*/ 	.string	"-arch sm_100 -m 64 "



//--------------------- .note.nv.cuinfo           --------------------------
	.section	.note.nv.cuinfo,"",@"SHT_NOTE"
	.sectionflags	@"SHF_NOTE_NV_CUINFO"
        /*0018*/ 	.short	0x0002
        /*001a*/ 	.short	0x0064
        /*001c*/ 	.short	0x0082
	.zero		2


//--------------------- .nv.info                  --------------------------
	.section	.nv.info,"",@"SHT_CUDA_INFO"
	.align	4


	//----- nvinfo : EIATTR_REGCOUNT
	.align		4
        /*0000*/ 	.byte	0x04, 0x2f
        /*0002*/ 	.short	(.L_44 - .L_43)
	.align		4
.L_43:
        /*0004*/ 	.word	index@(_Z11term_ClassNPiS_i)
        /*0008*/ 	.word	0x00000012


	//----- nvinfo : EIATTR_FRAME_SIZE
	.align		4
.L_44:
        /*000c*/ 	.byte	0x04, 0x11
        /*000e*/ 	.short	(.L_46 - .L_45)
	.align		4
.L_45:
        /*0010*/ 	.word	index@(_Z11term_ClassNPiS_i)
        /*0014*/ 	.word	0x00000000


	//----- nvinfo : EIATTR_REGCOUNT
	.align		4
.L_46:
        /*0018*/ 	.byte	0x04, 0x2f
        /*001a*/ 	.short	(.L_48 - .L_47)
	.align		4
.L_47:
        /*001c*/ 	.word	index@(_Z14find_posteriorPiS_Pd)
        /*0020*/ 	.word	0x00000019


	//----- nvinfo : EIATTR_FRAME_SIZE
	.align		4
.L_48:
        /*0024*/ 	.byte	0x04, 0x11
        /*0026*/ 	.short	(.L_50 - .L_49)
	.align		4
.L_49:
        /*0028*/ 	.word	index@($__internal_0_$__cuda_sm20_div_rn_f64_full)
        /*002c*/ 	.word	0x00000000


	//----- nvinfo : EIATTR_FRAME_SIZE
	.align		4
.L_50:
        /*0030*/ 	.byte	0x04, 0x11
        /*0032*/ 	.short	(.L_52 - .L_51)
	.align		4
.L_51:
        /*0034*/ 	.word	index@(_Z14find_posteriorPiS_Pd)
        /*0038*/ 	.word	0x00000000


	//----- nvinfo : EIATTR_REGCOUNT
	.align		4
.L_52:
        /*003c*/ 	.byte	0x04, 0x2f
        /*003e*/ 	.short	(.L_54 - .L_53)
	.align		4
.L_53:
        /*0040*/ 	.word	index@(_Z17classifyperthreadPiS_S_iPdS0_)
        /*0044*/ 	.word	0x0000000e


	//----- nvinfo : EIATTR_FRAME_SIZE
	.align		4
.L_54:
        /*0048*/ 	.byte	0x04, 0x11
        /*004a*/ 	.short	(.L_56 - .L_55)
	.align		4
.L_55:
        /*004c*/ 	.word	index@(_Z17classifyperthreadPiS_S_iPdS0_)
        /*0050*/ 	.word	0x00000000


	//----- nvinfo : EIATTR_REGCOUNT
	.align		4
.L_56:
        /*0054*/ 	.byte	0x04, 0x2f
        /*0056*/ 	.short	(.L_58 - .L_57)
	.align		4
.L_57:
        /*0058*/ 	.word	index@(_ZN3cub18CUB_300001_SM_10006detail11EmptyKernelIvEEvv)
        /*005c*/ 	.word	0x00000004


	//----- nvinfo : EIATTR_FRAME_SIZE
	.align		4
.L_58:
        /*0060*/ 	.byte	0x04, 0x11
        /*0062*/ 	.short	(.L_60 - .L_59)
	.align		4
.L_59:
        /*0064*/ 	.word	index@(_ZN3cub18CUB_300001_SM_10006detail11EmptyKernelIvEEvv)
        /*0068*/ 	.word	0x00000000


	//----- nvinfo : EIATTR_MIN_STACK_SIZE
	.align		4
.L_60:
        /*006c*/ 	.byte	0x04, 0x12
        /*006e*/ 	.short	(.L_62 - .L_61)
	.align		4
.L_61:
        /*0070*/ 	.word	index@(_ZN3cub18CUB_300001_SM_10006detail11EmptyKernelIvEEvv)
        /*0074*/ 	.word	0x00000000


	//----- nvinfo : EIATTR_MIN_STACK_SIZE
	.align		4
.L_62:
        /*0078*/ 	.byte	0x04, 0x12
        /*007a*/ 	.short	(.L_64 - .L_63)
	.align		4
.L_63:
        /*007c*/ 	.word	index@(_Z17classifyperthreadPiS_S_iPdS0_)
        /*0080*/ 	.word	0x00000000


	//----- nvinfo : EIATTR_MIN_STACK_SIZE
	.align		4
.L_64:
        /*0084*/ 	.byte	0x04, 0x12
        /*0086*/ 	.short	(.L_66 - .L_65)
	.align		4
.L_65:
        /*0088*/ 	.word	index@(_Z14find_posteriorPiS_Pd)
        /*008c*/ 	.word	0x00000000


	//----- nvinfo : EIATTR_MIN_STACK_SIZE
	.align		4
.L_66:
        /*0090*/ 	.byte	0x04, 0x12
        /*0092*/ 	.short	(.L_68 - .L_67)
	.align		4
.L_67:
        /*0094*/ 	.word	index@(_Z11term_ClassNPiS_i)
        /*0098*/ 	.word	0x00000000
.L_68:


//--------------------- .nv.compat                --------------------------
	.section	.nv.compat,"",@"SHT_CUDA_COMPAT_INFO"
	.align	4
        /*0000*/ 	.byte	0x02, 0x09, 0x00, 0x00, 0x02, 0x02, 0x01, 0x00, 0x02, 0x05, 0x05, 0x00, 0x03, 0x07, 0x01, 0x01
        /*0010*/ 	.byte	0x02, 0x03, 0x00, 0x00, 0x02, 0x06, 0x01, 0x00, 0x04, 0x0b, 0x08, 0x00, 0x01, 0x00, 0x00, 0x00
        /*0020*/ 	.byte	0x00, 0x00, 0x00, 0x00


//--------------------- .nv.info._ZN3cub18CUB_300001_SM_10006detail11EmptyKernelIvEEvv --------------------------
	.section	.nv.info._ZN3cub18CUB_300001_SM_10006detail11EmptyKernelIvEEvv,"",@"SHT_CUDA_INFO"
	.sectionflags	@""
	.align	4


	//----- nvinfo : EIATTR_CUDA_API_VERSION
	.align		4
        /*0000*/ 	.byte	0x04, 0x37
        /*0002*/ 	.short	(.L_70 - .L_69)
.L_69:
        /*0004*/ 	.word	0x00000082


	//----- nvinfo : EIATTR_SPARSE_MMA_MASK
	.align		4
.L_70:
        /*0008*/ 	.byte	0x03, 0x50
        /*000a*/ 	.short	0x0000


	//----- nvinfo : EIATTR_MAXREG_COUNT
	.align		4
        /*000c*/ 	.byte	0x03, 0x1b
        /*000e*/ 	.short	0x00ff


	//----- nvinfo : EIATTR_MERCURY_ISA_VERSION
	.align		4
        /*0010*/ 	.byte	0x03, 0x5f
        /*0012*/ 	.short	0x0101


	//----- nvinfo : EIATTR_VRC_CTA_INIT_COUNT
	.align		4
        /*0014*/ 	.byte	0x02, 0x4a
	.zero		1
	.zero		1


	//----- nvinfo : EIATTR_EXIT_INSTR_OFFSETS
	.align		4
        /*0018*/ 	.byte	0x04, 0x1c
        /*001a*/ 	.short	(.L_72 - .L_71)


	//   ....[0]....
.L_71:
        /*001c*/ 	.word	0x00000010


	//----- nvinfo : EIATTR_SW_WAR
	.align		4
.L_72:
        /*0020*/ 	.byte	0x04, 0x36
        /*0022*/ 	.short	(.L_74 - .L_73)
.L_73:
        /*0024*/ 	.word	0x00000008
.L_74:


//--------------------- .nv.info._Z17classifyperthreadPiS_S_iPdS0_ --------------------------
	.section	.nv.info._Z17classifyperthreadPiS_S_iPdS0_,"",@"SHT_CUDA_INFO"
	.sectionflags	@""
	.align	4


	//----- nvinfo : EIATTR_CUDA_API_VERSION
	.align		4
        /*0000*/ 	.byte	0x04, 0x37
        /*0002*/ 	.short	(.L_76 - .L_75)
.L_75:
        /*0004*/ 	.word	0x00000082


	//----- nvinfo : EIATTR_KPARAM_INFO
	.align		4
.L_76:
        /*0008*/ 	.byte	0x04, 0x17
        /*000a*/ 	.short	(.L_78 - .L_77)
.L_77:
        /*000c*/ 	.word	0x00000000
        /*0010*/ 	.short	0x0005
        /*0012*/ 	.short	0x0028
        /*0014*/ 	.byte	0x00, 0xf5, 0x21, 0x00


	//----- nvinfo : EIATTR_KPARAM_INFO
	.align		4
.L_78:
        /*0018*/ 	.byte	0x04, 0x17
        /*001a*/ 	.short	(.L_80 - .L_79)
.L_79:
        /*001c*/ 	.word	0x00000000
        /*0020*/ 	.short	0x0004
        /*0022*/ 	.short	0x0020
        /*0024*/ 	.byte	0x00, 0xf5, 0x21, 0x00


	//----- nvinfo : EIATTR_KPARAM_INFO
	.align		4
.L_80:
        /*0028*/ 	.byte	0x04, 0x17
        /*002a*/ 	.short	(.L_82 - .L_81)
.L_81:
        /*002c*/ 	.word	0x00000000
        /*0030*/ 	.short	0x0003
        /*0032*/ 	.short	0x0018
        /*0034*/ 	.byte	0x00, 0xf0, 0x11, 0x00


	//----- nvinfo : EIATTR_KPARAM_INFO
	.align		4
.L_82:
        /*0038*/ 	.byte	0x04, 0x17
        /*003a*/ 	.short	(.L_84 - .L_83)
.L_83:
        /*003c*/ 	.word	0x00000000
        /*0040*/ 	.short	0x0002
        /*0042*/ 	.short	0x0010
        /*0044*/ 	.byte	0x00, 0xf5, 0x21, 0x00


	//----- nvinfo : EIATTR_KPARAM_INFO
	.align		4
.L_84:
        /*0048*/ 	.byte	0x04, 0x17
        /*004a*/ 	.short	(.L_86 - .L_85)
.L_85:
        /*004c*/ 	.word	0x00000000
        /*0050*/ 	.short	0x0001
        /*0052*/ 	.short	0x0008
        /*0054*/ 	.byte	0x00, 0xf5, 0x21, 0x00


	//----- nvinfo : EIATTR_KPARAM_INFO
	.align		4
.L_86:
        /*0058*/ 	.byte	0x04, 0x17
        /*005a*/ 	.short	(.L_88 - .L_87)
.L_87:
        /*005c*/ 	.word	0x00000000
        /*0060*/ 	.short	0x0000
        /*0062*/ 	.short	0x0000
        /*0064*/ 	.byte	0x00, 0xf5, 0x21, 0x00


	//----- nvinfo : EIATTR_SPARSE_MMA_MASK
	.align		4
.L_88:
        /*0068*/ 	.byte	0x03, 0x50
        /*006a*/ 	.short	0x0000


	//----- nvinfo : EIATTR_MAXREG_COUNT
	.align		4
        /*006c*/ 	.byte	0x03, 0x1b
        /*006e*/ 	.short	0x00ff


	//----- nvinfo : EIATTR_MERCURY_ISA_VERSION
	.align		4
        /*0070*/ 	.byte	0x03, 0x5f
        /*0072*/ 	.short	0x0101


	//----- nvinfo : EIATTR_VRC_CTA_INIT_COUNT
	.align		4
        /*0074*/ 	.byte	0x02, 0x4a
	.zero		1
	.zero		1


	//----- nvinfo : EIATTR_EXIT_INSTR_OFFSETS
	.align		4
        /*0078*/ 	.byte	0x04, 0x1c
        /*007a*/ 	.short	(.L_90 - .L_89)


	//   ....[0]....
.L_89:
        /*007c*/ 	.word	0x00000900


	//   ....[1]....
        /*0080*/ 	.word	0x00000940


	//   ....[2]....
        /*0084*/ 	.word	0x00000980


	//----- nvinfo : EIATTR_CRS_STACK_SIZE
	.align		4
.L_90:
        /*0088*/ 	.byte	0x04, 0x1e
        /*008a*/ 	.short	(.L_92 - .L_91)
.L_91:
        /*008c*/ 	.word	0x00000000


	//----- nvinfo : EIATTR_CBANK_PARAM_SIZE
	.align		4
.L_92:
        /*0090*/ 	.byte	0x03, 0x19
        /*0092*/ 	.short	0x0030


	//----- nvinfo : EIATTR_PARAM_CBANK
	.align		4
        /*0094*/ 	.byte	0x04, 0x0a
        /*0096*/ 	.short	(.L_94 - .L_93)
	.align		4
.L_93:
        /*0098*/ 	.word	index@(.nv.constant0._Z17classifyperthreadPiS_S_iPdS0_)
        /*009c*/ 	.short	0x0380
        /*009e*/ 	.short	0x0030


	//----- nvinfo : EIATTR_SW_WAR
	.align		4
.L_94:
        /*00a0*/ 	.byte	0x04, 0x36
        /*00a2*/ 	.short	(.L_96 - .L_95)
.L_95:
        /*00a4*/ 	.word	0x00000008
.L_96:


//--------------------- .nv.info._Z14find_posteriorPiS_Pd --------------------------
	.section	.nv.info._Z14find_posteriorPiS_Pd,"",@"SHT_CUDA_INFO"
	.sectionflags	@""
	.align	4


	//----- nvinfo : EIATTR_CUDA_API_VERSION
	.align		4
        /*0000*/ 	.byte	0x04, 0x37
        /*0002*/ 	.short	(.L_98 - .L_97)
.L_97:
        /*0004*/ 	.word	0x00000082


	//----- nvinfo : EIATTR_KPARAM_INFO
	.align		4
.L_98:
        /*0008*/ 	.byte	0x04, 0x17
        /*000a*/ 	.short	(.L_100 - .L_99)
.L_99:
        /*000c*/ 	.word	0x00000000
        /*0010*/ 	.short	0x0002
        /*0012*/ 	.short	0x0010
        /*0014*/ 	.byte	0x00, 0xf5, 0x21, 0x00


	//----- nvinfo : EIATTR_KPARAM_INFO
	.align		4
.L_100:
        /*0018*/ 	.byte	0x04, 0x17
        /*001a*/ 	.short	(.L_102 - .L_101)
.L_101:
        /*001c*/ 	.word	0x00000000
        /*0020*/ 	.short	0x0001
        /*0022*/ 	.short	0x0008
        /*0024*/ 	.byte	0x00, 0xf5, 0x21, 0x00


	//----- nvinfo : EIATTR_KPARAM_INFO
	.align		4
.L_102:
        /*0028*/ 	.byte	0x04, 0x17
        /*002a*/ 	.short	(.L_104 - .L_103)
.L_103:
        /*002c*/ 	.word	0x00000000
        /*0030*/ 	.short	0x0000
        /*0032*/ 	.short	0x0000
        /*0034*/ 	.byte	0x00, 0xf5, 0x21, 0x00


	//----- nvinfo : EIATTR_SPARSE_MMA_MASK
	.align		4
.L_104:
        /*0038*/ 	.byte	0x03, 0x50
        /*003a*/ 	.short	0x0000


	//----- nvinfo : EIATTR_MAXREG_COUNT
	.align		4
        /*003c*/ 	.byte	0x03, 0x1b
        /*003e*/ 	.short	0x00ff


	//----- nvinfo : EIATTR_MERCURY_ISA_VERSION
	.align		4
        /*0040*/ 	.byte	0x03, 0x5f
        /*0042*/ 	.short	0x0101


	//----- nvinfo : EIATTR_VRC_CTA_INIT_COUNT
	.align		4
        /*0044*/ 	.byte	0x02, 0x4a
	.zero		1
	.zero		1


	//----- nvinfo : EIATTR_EXIT_INSTR_OFFSETS
	.align		4
        /*0048*/ 	.byte	0x04, 0x1c
        /*004a*/ 	.short	(.L_106 - .L_105)


	//   ....[0]....
.L_105:
        /*004c*/ 	.word	0x00000210


	//----- nvinfo : EIATTR_CRS_STACK_SIZE
	.align		4
.L_106:
        /*0050*/ 	.byte	0x04, 0x1e
        /*0052*/ 	.short	(.L_108 - .L_107)
.L_107:
        /*0054*/ 	.word	0x00000000


	//----- nvinfo : EIATTR_CBANK_PARAM_SIZE
	.align		4
.L_108:
        /*0058*/ 	.byte	0x03, 0x19
        /*005a*/ 	.short	0x0018


	//----- nvinfo : EIATTR_PARAM_CBANK
	.align		4
        /*005c*/ 	.byte	0x04, 0x0a
        /*005e*/ 	.short	(.L_110 - .L_109)
	.align		4
.L_109:
        /*0060*/ 	.word	index@(.nv.constant0._Z14find_posteriorPiS_Pd)
        /*0064*/ 	.short	0x0380
        /*0066*/ 	.short	0x0018


	//----- nvinfo : EIATTR_SW_WAR
	.align		4
.L_110:
        /*0068*/ 	.byte	0x04, 0x36
        /*006a*/ 	.short	(.L_112 - .L_111)
.L_111:
        /*006c*/ 	.word	0x00000008
.L_112:


//--------------------- .nv.info._Z11term_ClassNPiS_i --------------------------
	.section	.nv.info._Z11term_ClassNPiS_i,"",@"SHT_CUDA_INFO"
	.sectionflags	@""
	.align	4


	//----- nvinfo : EIATTR_CUDA_API_VERSION
	.align		4
        /*0000*/ 	.byte	0x04, 0x37
        /*0002*/ 	.short	(.L_114 - .L_113)
.L_113:
        /*0004*/ 	.word	0x00000082


	//----- nvinfo : EIATTR_KPARAM_INFO
	.align		4
.L_114:
        /*0008*/ 	.byte	0x04, 0x17
        /*000a*/ 	.short	(.L_116 - .L_115)
.L_115:
        /*000c*/ 	.word	0x00000000
        /*0010*/ 	.short	0x0002
        /*0012*/ 	.short	0x0010
        /*0014*/ 	.byte	0x00, 0xf0, 0x11, 0x00


	//----- nvinfo : EIATTR_KPARAM_INFO
	.align		4
.L_116:
        /*0018*/ 	.byte	0x04, 0x17
        /*001a*/ 	.short	(.L_118 - .L_117)
.L_117:
        /*001c*/ 	.word	0x00000000
        /*0020*/ 	.short	0x0001
        /*0022*/ 	.short	0x0008
        /*0024*/ 	.byte	0x00, 0xf5, 0x21, 0x00


	//----- nvinfo : EIATTR_KPARAM_INFO
	.align		4
.L_118:
        /*0028*/ 	.byte	0x04, 0x17
        /*002a*/ 	.short	(.L_120 - .L_119)
.L_119:
        /*002c*/ 	.word	0x00000000
        /*0030*/ 	.short	0x0000
        /*0032*/ 	.short	0x0000
        /*0034*/ 	.byte	0x00, 0xf5, 0x21, 0x00


	//----- nvinfo : EIATTR_SPARSE_MMA_MASK
	.align		4
.L_120:
        /*0038*/ 	.byte	0x03, 0x50
        /*003a*/ 	.short	0x0000


	//----- nvinfo : EIATTR_MAXREG_COUNT
	.align		4
        /*003c*/ 	.byte	0x03, 0x1b
        /*003e*/ 	.short	0x00ff


	//----- nvinfo : EIATTR_MERCURY_ISA_VERSION
	.align		4
        /*0040*/ 	.byte	0x03, 0x5f
        /*0042*/ 	.short	0x0101


	//----- nvinfo : EIATTR_VRC_CTA_INIT_COUNT
	.align		4
        /*0044*/ 	.byte	0x02, 0x4a
	.zero		1
	.zero		1


	//----- nvinfo : EIATTR_EXIT_INSTR_OFFSETS
	.align		4
        /*0048*/ 	.byte	0x04, 0x1c
        /*004a*/ 	.short	(.L_122 - .L_121)


	//   ....[0]....
.L_121:
        /*004c*/ 	.word	0x00000030


	//   ....[1]....
        /*0050*/ 	.word	0x00000c00


	//   ....[2]....
        /*0054*/ 	.word	0x00000c60


	//   ....[3]....
        /*0058*/ 	.word	0x00000ca0


	//----- nvinfo : EIATTR_CBANK_PARAM_SIZE
	.align		4
.L_122:
        /*005c*/ 	.byte	0x03, 0x19
        /*005e*/ 	.short	0x0014


	//----- nvinfo : EIATTR_PARAM_CBANK
	.align		4
        /*0060*/ 	.byte	0x04, 0x0a
        /*0062*/ 	.short	(.L_124 - .L_123)
	.align		4
.L_123:
        /*0064*/ 	.word	index@(.nv.constant0._Z11term_ClassNPiS_i)
        /*0068*/ 	.short	0x0380
        /*006a*/ 	.short	0x0014


	//----- nvinfo : EIATTR_SW_WAR
	.align		4
.L_124:
        /*006c*/ 	.byte	0x04, 0x36
        /*006e*/ 	.short	(.L_126 - .L_125)
.L_125:
        /*0070*/ 	.word	0x00000008
.L_126:


//--------------------- .nv.callgraph             --------------------------
	.section	.nv.callgraph,"",@"SHT_CUDA_CALLGRAPH"
	.align	4
	.sectionentsize	8
	.align		4
        /*0000*/ 	.word	0x00000000
	.align		4
        /*0004*/ 	.word	0xffffffff
	.align		4
        /*0008*/ 	.word	0x00000000
	.align		4
        /*000c*/ 	.word	0xfffffffe
	.align		4
        /*0010*/ 	.word	0x00000000
	.align		4
        /*0014*/ 	.word	0xfffffffd
	.align		4
        /*0018*/ 	.word	0x00000000
	.align		4
        /*001c*/ 	.word	0xfffffffc


//--------------------- .nv.constant4             --------------------------
	.section	.nv.constant4,"a",@progbits
	.align	8
	.align		8
.nv.constant4:
        /*0000*/ 	.dword	_ZN34_INTERNAL_299af94a_4_k_cu_5de6cee54cuda3std3__45__cpo5beginE
	.align		8
        /*0008*/ 	.dword	_ZN34_INTERNAL_299af94a_4_k_cu_5de6cee54cuda3std3__45__cpo3endE
	.align		8
        /*0010*/ 	.dword	_ZN34_INTERNAL_299af94a_4_k_cu_5de6cee54cuda3std3__45__cpo6cbeginE
	.align		8
        /*0018*/ 	.dword	_ZN34_INTERNAL_299af94a_4_k_cu_5de6cee54cuda3std3__45__cpo4cendE
	.align		8
        /*0020*/ 	.dword	_ZN34_INTERNAL_299af94a_4_k_cu_5de6cee54cuda3std3__45__cpo6rbeginE
	.align		8
        /*0028*/ 	.dword	_ZN34_INTERNAL_299af94a_4_k_cu_5de6cee54cuda3std3__45__cpo4rendE
	.align		8
        /*0030*/ 	.dword	_ZN34_INTERNAL_299af94a_4_k_cu_5de6cee54cuda3std3__45__cpo7crbeginE
	.align		8
        /*0038*/ 	.dword	_ZN34_INTERNAL_299af94a_4_k_cu_5de6cee54cuda3std3__45__cpo5crendE
	.align		8
        /*0040*/ 	.dword	_ZN34_INTERNAL_299af94a_4_k_cu_5de6cee54cuda3std3__436_GLOBAL__N__299af94a_4_k_cu_5de6cee56ignoreE
	.align		8
        /*0048*/ 	.dword	_ZN34_INTERNAL_299af94a_4_k_cu_5de6cee54cuda3std3__419piecewise_constructE
	.align		8
        /*0050*/ 	.dword	_ZN34_INTERNAL_299af94a_4_k_cu_5de6cee54cuda3std3__48in_placeE
	.align		8
        /*0058*/ 	.dword	_ZN34_INTERNAL_299af94a_4_k_cu_5de6cee54cuda3std3__420unreachable_sentinelE
	.align		8
        /*0060*/ 	.dword	_ZN34_INTERNAL_299af94a_4_k_cu_5de6cee54cuda3std3__47nulloptE
	.align		8
        /*0068*/ 	.dword	_ZN34_INTERNAL_299af94a_4_k_cu_5de6cee54cuda3std3__48unexpectE
	.align		8
        /*0070*/ 	.dword	_ZN34_INTERNAL_299af94a_4_k_cu_5de6cee54cuda3std6ranges3__45__cpo4swapE
	.align		8
        /*0078*/ 	.dword	_ZN34_INTERNAL_299af94a_4_k_cu_5de6cee54cuda3std6ranges3__45__cpo9iter_moveE
	.align		8
        /*0080*/ 	.dword	_ZN34_INTERNAL_299af94a_4_k_cu_5de6cee54cuda3std6ranges3__45__cpo5beginE
	.align		8
        /*0088*/ 	.dword	_ZN34_INTERNAL_299af94a_4_k_cu_5de6cee54cuda3std6ranges3__45__cpo3endE
	.align		8
        /*0090*/ 	.dword	_ZN34_INTERNAL_299af94a_4_k_cu_5de6cee54cuda3std6ranges3__45__cpo6cbeginE
	.align		8
        /*0098*/ 	.dword	_ZN34_INTERNAL_299af94a_4_k_cu_5de6cee54cuda3std6ranges3__45__cpo4cendE
	.align		8
        /*00a0*/ 	.dword	_ZN34_INTERNAL_299af94a_4_k_cu_5de6cee54cuda3std6ranges3__45__cpo7advanceE
	.align		8
        /*00a8*/ 	.dword	_ZN34_INTERNAL_299af94a_4_k_cu_5de6cee54cuda3std6ranges3__45__cpo9iter_swapE
	.align		8
        /*00b0*/ 	.dword	_ZN34_INTERNAL_299af94a_4_k_cu_5de6cee54cuda3std6ranges3__45__cpo4nextE
	.align		8
        /*00b8*/ 	.dword	_ZN34_INTERNAL_299af94a_4_k_cu_5de6cee54cuda3std6ranges3__45__cpo4prevE
	.align		8
        /*00c0*/ 	.dword	_ZN34_INTERNAL_299af94a_4_k_cu_5de6cee54cuda3std6ranges3__45__cpo4dataE
	.align		8
        /*00c8*/ 	.dword	_ZN34_INTERNAL_299af94a_4_k_cu_5de6cee54cuda3std6ranges3__45__cpo5cdataE
	.align		8
        /*00d0*/ 	.dword	_ZN34_INTERNAL_299af94a_4_k_cu_5de6cee54cuda3std6ranges3__45__cpo4sizeE
	.align		8
        /*00d8*/ 	.dword	_ZN34_INTERNAL_299af94a_4_k_cu_5de6cee54cuda3std6ranges3__45__cpo5ssizeE
	.align		8
        /*00e0*/ 	.dword	_ZN34_INTERNAL_299af94a_4_k_cu_5de6cee54cuda3std6ranges3__45__cpo8distanceE
	.align		8
        /*00e8*/ 	.dword	_ZN34_INTERNAL_299af94a_4_k_cu_5de6cee56thrust24THRUST_300001_SM_1000_NS8cuda_cub3parE
	.align		8
        /*00f0*/ 	.dword	_ZN34_INTERNAL_299af94a_4_k_cu_5de6cee56thrust24THRUST_300001_SM_1000_NS8cuda_cub10par_nosyncE
	.align		8
        /*00f8*/ 	.dword	_ZN34_INTERNAL_299af94a_4_k_cu_5de6cee56thrust24THRUST_300001_SM_1000_NS6system6detail10sequential3seqE
	.align		8
        /*0100*/ 	.dword	_ZN34_INTERNAL_299af94a_4_k_cu_5de6cee56thrust24THRUST_300001_SM_1000_NS12placeholders2_1E
	.align		8
        /*0108*/ 	.dword	_ZN34_INTERNAL_299af94a_4_k_cu_5de6cee56thrust24THRUST_300001_SM_1000_NS12placeholders2_2E
	.align		8
        /*0110*/ 	.dword	_ZN34_INTERNAL_299af94a_4_k_cu_5de6cee56thrust24THRUST_300001_SM_1000_NS12placeholders2_3E
	.align		8
        /*0118*/ 	.dword	_ZN34_INTERNAL_299af94a_4_k_cu_5de6cee56thrust24THRUST_300001_SM_1000_NS12placeholders2_4E
	.align		8
        /*0120*/ 	.dword	_ZN34_INTERNAL_299af94a_4_k_cu_5de6cee56thrust24THRUST_300001_SM_1000_NS12placeholders2_5E
	.align		8
        /*0128*/ 	.dword	_ZN34_INTERNAL_299af94a_4_k_cu_5de6cee56thrust24THRUST_300001_SM_1000_NS12placeholders2_6E
	.align		8
        /*0130*/ 	.dword	_ZN34_INTERNAL_299af94a_4_k_cu_5de6cee56thrust24THRUST_300001_SM_1000_NS12placeholders2_7E
	.align		8
        /*0138*/ 	.dword	_ZN34_INTERNAL_299af94a_4_k_cu_5de6cee56thrust24THRUST_300001_SM_1000_NS12placeholders2_8E
	.align		8
        /*0140*/ 	.dword	_ZN34_INTERNAL_299af94a_4_k_cu_5de6cee56thrust24THRUST_300001_SM_1000_NS12placeholders2_9E
	.align		8
        /*0148*/ 	.dword	_ZN34_INTERNAL_299af94a_4_k_cu_5de6cee56thrust24THRUST_300001_SM_1000_NS12placeholders3_10E
	.align		8
        /*0150*/ 	.dword	_ZN34_INTERNAL_299af94a_4_k_cu_5de6cee56thrust24THRUST_300001_SM_1000_NS3seqE


//--------------------- .text._ZN3cub18CUB_300001_SM_10006detail11EmptyKernelIvEEvv --------------------------
	.section	.text._ZN3cub18CUB_300001_SM_10006detail11EmptyKernelIvEEvv,"ax",@progbits
	.align	128
        .global         _ZN3cub18CUB_300001_SM_10006detail11EmptyKernelIvEEvv
        .type           _ZN3cub18CUB_300001_SM_10006detail11EmptyKernelIvEEvv,@function
        .size           _ZN3cub18CUB_300001_SM_10006detail11EmptyKernelIvEEvv,(.L_x_25 - _ZN3cub18CUB_300001_SM_10006detail11EmptyKernelIvEEvv)
        .other          _ZN3cub18CUB_300001_SM_10006detail11EmptyKernelIvEEvv,@"STO_CUDA_ENTRY STV_DEFAULT"
_ZN3cub18CUB_300001_SM_10006detail11EmptyKernelIvEEvv:
.text._ZN3cub18CUB_300001_SM_10006detail11EmptyKernelIvEEvv:
[----:B------:R-:W-:Y:S01]  /*0000*/  LDC R1, c[0x0][0x37c] ;  /* 0x0000df00ff017b82 */ /* 0x000fe20000000800 */
[----:B------:R-:W-:Y:S05]  /*0010*/  EXIT ;  /* 0x000000000000794d */ /* 0x000fea0003800000 */
.L_x_0:
[----:B------:R-:W-:-:S00]  /*0020*/  BRA `(.L_x_0) ;  /* 0xfffffffc00fc7947 */ /* 0x000fc0000383ffff */
[----:B------:R-:W-:-:S00]  /*0030*/  NOP ;  /* 0x0000000000007918 */ /* 0x000fc00000000000 */
        /* <DEDUP_REMOVED lines=12> */
.L_x_25:


//--------------------- .text._Z17classifyperthreadPiS_S_iPdS0_ --------------------------
	.section	.text._Z17classifyperthreadPiS_S_iPdS0_,"ax",@progbits
	.align	128
        .global         _Z17classifyperthreadPiS_S_iPdS0_
        .type           _Z17classifyperthreadPiS_S_iPdS0_,@function
        .size           _Z17classifyperthreadPiS_S_iPdS0_,(.L_x_26 - _Z17classifyperthreadPiS_S_iPdS0_)
        .other          _Z17classifyperthreadPiS_S_iPdS0_,@"STO_CUDA_ENTRY STV_DEFAULT"
_Z17classifyperthreadPiS_S_iPdS0_:
.text._Z17classifyperthreadPiS_S_iPdS0_:
[----:B------:R-:W-:Y:S08]  /*0000*/  LDC R1, c[0x0][0x37c] ;  /* 0x0000df00ff017b82 */ /* 0x000ff00000000800 */
[----:B------:R-:W0:Y:S01]  /*0010*/  LDC.64 R2, c[0x0][0x380] ;  /* 0x0000e000ff027b82 */ /* 0x000e220000000a00 */
[----:B------:R-:W0:Y:S01]  /*0020*/  LDCU.64 UR4, c[0x0][0x358] ;  /* 0x00006b00ff0477ac */ /* 0x000e220008000a00 */
[----:B------:R-:W1:Y:S06]  /*0030*/  S2R R0, SR_TID.X ;  /* 0x0000000000007919 */ /* 0x000e6c0000002100 */
[----:B------:R-:W1:Y:S08]  /*0040*/  LDC.64 R6, c[0x0][0x3a0] ;  /* 0x0000e800ff067b82 */ /* 0x000e700000000a00 */
[----:B------:R-:W2:Y:S01]  /*0050*/  LDC.64 R4, c[0x0][0x3a8] ;  /* 0x0000ea00ff047b82 */ /* 0x000ea20000000a00 */
[----:B0-----:R-:W3:Y:S01]  /*0060*/  LDG.E R9, desc[UR4][R2.64] ;  /* 0x0000000402097981 */ /* 0x001ee2000c1e1900 */
[----:B------:R-:W-:Y:S04]  /*0070*/  BSSY.RECONVERGENT B1, `(.L_x_1) ;  /* 0x0000049000017945 */ /* 0x000fe80003800200 */
[----:B------:R-:W-:Y:S01]  /*0080*/  BSSY.RELIABLE B0, `(.L_x_2) ;  /* 0x000003f000007945 */ /* 0x000fe20003800100 */
[----:B-1----:R-:W-:-:S04]  /*0090*/  IMAD.WIDE.U32 R6, R0, 0x8, R6 ;  /* 0x0000000800067825 */ /* 0x002fc800078e0006 */
[----:B--2---:R-:W-:Y:S01]  /*00a0*/  IMAD.WIDE.U32 R4, R0, 0x8, R4 ;  /* 0x0000000800047825 */ /* 0x004fe200078e0004 */
[----:B---3--:R-:W-:-:S13]  /*00b0*/  ISETP.NE.AND P0, PT, R9, R0, PT ;  /* 0x000000000900720c */ /* 0x008fda0003f05270 */
[----:B------:R-:W-:Y:S05]  /*00c0*/  @!P0 BRA `(.L_x_3) ;  /* 0x0000000000e88947 */ /* 0x000fea0003800000 */
[----:B------:R-:W2:Y:S02]  /*00d0*/  LDG.E R9, desc[UR4][R2.64+0x4] ;  /* 0x0000040402097981 */ /* 0x000ea4000c1e1900 */
[----:B--2---:R-:W-:-:S13]  /*00e0*/  ISETP.NE.AND P0, PT, R9, R0, PT ;  /* 0x000000000900720c */ /* 0x004fda0003f05270 */
        /* <DEDUP_REMOVED lines=54> */
[----:B------:R-:W-:Y:S05]  /*0450*/  @P0 BREAK.RELIABLE B0 ;  /* 0x0000000000000942 */ /* 0x000fea0003800100 */
[----:B------:R-:W-:Y:S05]  /*0460*/  @P0 BRA `(.L_x_4) ;  /* 0x0000000000140947 */ /* 0x000fea0003800000 */
.L_x_3:
[----:B------:R-:W-:Y:S05]  /*0470*/  BSYNC.RELIABLE B0 ;  /* 0x0000000000007941 */ /* 0x000fea0003800100 */
.L_x_2:
[----:B------:R-:W2:Y:S01]  /*0480*/  LDG.E.64 R8, desc[UR4][R6.64] ;  /* 0x0000000406087981 */ /* 0x000ea2000c1e1b00 */
[----:B------:R-:W-:Y:S01]  /*0490*/  PLOP3.LUT P0, PT, PT, PT, PT, 0x80, 0x8 ;  /* 0x000000000008781c */ /* 0x000fe20003f0f070 */
[----:B--2---:R-:W-:Y:S01]  /*04a0*/  DMUL R8, R8, R8 ;  /* 0x0000000808087228 */ /* 0x004fe20000000000 */
[----:B------:R-:W-:Y:S11]  /*04b0*/  BRA `(.L_x_5) ;  /* 0x0000000000107947 */ /* 0x000ff60003800000 */
.L_x_4:
[----:B------:R-:W2:Y:S01]  /*04c0*/  LDG.E.64 R10, desc[UR4][R6.64] ;  /* 0x00000004060a7981 */ /* 0x000ea2000c1e1b00 */
[----:B------:R-:W-:Y:S01]  /*04d0*/  PLOP3.LUT P0, PT, PT, PT, PT, 0x8, 0x80 ;  /* 0x000000000080781c */ /* 0x000fe20003f0e170 */
[----:B--2---:R-:W-:-:S08]  /*04e0*/  DADD R8, -R10, 1 ;  /* 0x3ff000000a087429 */ /* 0x004fd00000000100 */
[----:B------:R-:W-:-:S11]  /*04f0*/  DMUL R8, R10, R8 ;  /* 0x000000080a087228 */ /* 0x000fd60000000000 */
.L_x_5:
[----:B------:R-:W-:Y:S05]  /*0500*/  BSYNC.RECONVERGENT B1 ;  /* 0x0000000000017941 */ /* 0x000fea0003800200 */
.L_x_1:
[----:B------:R-:W-:Y:S05]  /*0510*/  WARPSYNC.ALL ;  /* 0x0000000000007948 */ /* 0x000fea0003800000 */
[----:B------:R0:W-:Y:S04]  /*0520*/  STG.E.64 desc[UR4][R6.64], R8 ;  /* 0x0000000806007986 */ /* 0x0001e8000c101b04 */
[----:B------:R-:W2:Y:S01]  /*0530*/  LDG.E R11, desc[UR4][R2.64] ;  /* 0x00000004020b7981 */ /* 0x000ea2000c1e1900 */
[----:B------:R-:W-:Y:S01]  /*0540*/  BSSY.RECONVERGENT B1, `(.L_x_6) ;  /* 0x0000041000017945 */ /* 0x000fe20003800200 */
[----:B--2---:R-:W-:-:S13]  /*0550*/  ISETP.NE.AND P1, PT, R11, R0, PT ;  /* 0x000000000b00720c */ /* 0x004fda0003f25270 */
[----:B0-----:R-:W-:Y:S05]  /*0560*/  @!P1 BRA `(.L_x_7) ;  /* 0x0000000000f89947 */ /* 0x001fea0003800000 */
        /* <DEDUP_REMOVED lines=57> */
[----:B------:R-:W-:Y:S05]  /*0900*/  @P0 EXIT ;  /* 0x000000000000094d */ /* 0x000fea0003800000 */
[----:B------:R-:W-:-:S08]  /*0910*/  DADD R2, -R8, 1 ;  /* 0x3ff0000008027429 */ /* 0x000fd00000000100 */
[----:B------:R-:W-:-:S07]  /*0920*/  DMUL R2, R2, R8 ;  /* 0x0000000802027228 */ /* 0x000fce0000000000 */
[----:B------:R-:W-:Y:S01]  /*0930*/  STG.E.64 desc[UR4][R4.64], R2 ;  /* 0x0000000204007986 */ /* 0x000fe2000c101b04 */
[----:B------:R-:W-:Y:S05]  /*0940*/  EXIT ;  /* 0x000000000000794d */ /* 0x000fea0003800000 */
.L_x_7:
[----:B------:R-:W-:Y:S05]  /*0950*/  BSYNC.RECONVERGENT B1 ;  /* 0x0000000000017941 */ /* 0x000fea0003800200 */
.L_x_6:
[----:B------:R-:W-:-:S07]  /*0960*/  DMUL R8, R8, R8 ;  /* 0x0000000808087228 */ /* 0x000fce0000000000 */
[----:B------:R-:W-:Y:S01]  /*0970*/  STG.E.64 desc[UR4][R4.64], R8 ;  /* 0x0000000804007986 */ /* 0x000fe2000c101b04 */
[----:B------:R-:W-:Y:S05]  /*0980*/  EXIT ;  /* 0x000000000000794d */ /* 0x000fea0003800000 */
.L_x_8:
        /* <DEDUP_REMOVED lines=15> */
.L_x_26:


//--------------------- .text._Z14find_posteriorPiS_Pd --------------------------
	.section	.text._Z14find_posteriorPiS_Pd,"ax",@progbits
	.align	128
        .global         _Z14find_posteriorPiS_Pd
        .type           _Z14find_posteriorPiS_Pd,@function
        .size           _Z14find_posteriorPiS_Pd,(.L_x_24 - _Z14find_posteriorPiS_Pd)
        .other          _Z14find_posteriorPiS_Pd,@"STO_CUDA_ENTRY STV_DEFAULT"
_Z14find_posteriorPiS_Pd:
.text._Z14find_posteriorPiS_Pd:
[----:B------:R-:W-:Y:S08]  /*0000*/  LDC R1, c[0x0][0x37c] ;  /* 0x0000df00ff017b82 */ /* 0x000ff00000000800 */
[----:B------:R-:W0:Y:S01]  /*0010*/  LDC.64 R6, c[0x0][0x388] ;  /* 0x0000e200ff067b82 */ /* 0x000e220000000a00 */
[----:B------:R-:W0:Y:S01]  /*0020*/  LDCU.64 UR4, c[0x0][0x358] ;  /* 0x00006b00ff0477ac */ /* 0x000e220008000a00 */
[----:B------:R-:W1:Y:S06]  /*0030*/  S2R R0, SR_TID.X ;  /* 0x0000000000007919 */ /* 0x000e6c0000002100 */
[----:B------:R-:W1:Y:S01]  /*0040*/  LDC.64 R2, c[0x0][0x380] ;  /* 0x0000e000ff027b82 */ /* 0x000e620000000a00 */
[----:B0-----:R-:W2:Y:S01]  /*0050*/  LDG.E R6, desc[UR4][R6.64] ;  /* 0x0000000406067981 */ /* 0x001ea2000c1e1900 */
[----:B-1----:R-:W-:-:S06]  /*0060*/  IMAD.WIDE.U32 R2, R0, 0x4, R2 ;  /* 0x0000000400027825 */ /* 0x002fcc00078e0002 */
[----:B------:R-:W3:Y:S01]  /*0070*/  LDG.E R2, desc[UR4][R2.64] ;  /* 0x0000000402027981 */ /* 0x000ee2000c1e1900 */
[----:B------:R-:W-:Y:S01]  /*0080*/  IMAD.MOV.U32 R8, RZ, RZ, 0x1 ;  /* 0x00000001ff087424 */ /* 0x000fe200078e00ff */
[----:B------:R-:W-:Y:S01]  /*0090*/  BSSY.RECONVERGENT B0, `(.L_x_9) ;  /* 0x0000014000007945 */ /* 0x000fe20003800200 */
[----:B--2---:R-:W-:-:S06]  /*00a0*/  VIADD R4, R6, 0x2 ;  /* 0x0000000206047836 */ /* 0x004fcc0000000000 */
[----:B------:R-:W0:Y:S01]  /*00b0*/  I2F.F64 R4, R4 ;  /* 0x0000000400047312 */ /* 0x000e220000201c00 */
[----:B---3--:R-:W-:-:S07]  /*00c0*/  VIADD R6, R2, 0x1 ;  /* 0x0000000102067836 */ /* 0x008fce0000000000 */
[----:B0-----:R-:W0:Y:S08]  /*00d0*/  MUFU.RCP64H R9, R5 ;  /* 0x0000000500097308 */ /* 0x001e300000001800 */
[----:B------:R-:W1:Y:S01]  /*00e0*/  I2F.F64 R6, R6 ;  /* 0x0000000600067312 */ /* 0x000e620000201c00 */
[----:B0-----:R-:W-:Y:S01]  /*00f0*/  DFMA R10, -R4, R8, 1 ;  /* 0x3ff00000040a742b */ /* 0x001fe20000000108 */
[----:B-1----:R-:W-:-:S07]  /*0100*/  FSETP.GEU.AND P1, PT, |R7|, 6.5827683646048100446e-37, PT ;  /* 0x036000000700780b */ /* 0x002fce0003f2e200 */
[----:B------:R-:W-:-:S08]  /*0110*/  DFMA R10, R10, R10, R10 ;  /* 0x0000000a0a0a722b */ /* 0x000fd0000000000a */
[----:B------:R-:W-:-:S08]  /*0120*/  DFMA R10, R8, R10, R8 ;  /* 0x0000000a080a722b */ /* 0x000fd00000000008 */
[----:B------:R-:W-:-:S08]  /*0130*/  DFMA R8, -R4, R10, 1 ;  /* 0x3ff000000408742b */ /* 0x000fd0000000010a */
[----:B------:R-:W-:-:S08]  /*0140*/  DFMA R8, R10, R8, R10 ;  /* 0x000000080a08722b */ /* 0x000fd0000000000a */
[----:B------:R-:W-:-:S08]  /*0150*/  DMUL R2, R6, R8 ;  /* 0x0000000806027228 */ /* 0x000fd00000000000 */
[----:B------:R-:W-:-:S08]  /*0160*/  DFMA R10, -R4, R2, R6 ;  /* 0x00000002040a722b */ /* 0x000fd00000000106 */
[----:B------:R-:W-:-:S10]  /*0170*/  DFMA R2, R8, R10, R2 ;  /* 0x0000000a0802722b */ /* 0x000fd40000000002 */
[----:B------:R-:W-:-:S05]  /*0180*/  FFMA R8, RZ, R5, R3 ;  /* 0x00000005ff087223 */ /* 0x000fca0000000003 */
[----:B------:R-:W-:-:S13]  /*0190*/  FSETP.GT.AND P0, PT, |R8|, 1.469367938527859385e-39, PT ;  /* 0x001000000800780b */ /* 0x000fda0003f04200 */
[----:B------:R-:W-:Y:S05]  /*01a0*/  @P0 BRA P1, `(.L_x_10) ;  /* 0x0000000000080947 */ /* 0x000fea0000800000 */
[----:B------:R-:W-:-:S07]  /*01b0*/  MOV R10, 0x1d0 ;  /* 0x000001d0000a7802 */ /* 0x000fce0000000f00 */
[----:B------:R-:W-:Y:S05]  /*01c0*/  CALL.REL.NOINC `($__internal_0_$__cuda_sm20_div_rn_f64_full) ;  /* 0x0000000000147944 */ /* 0x000fea0003c00000 */
.L_x_10:
[----:B------:R-:W-:Y:S05]  /*01d0*/  BSYNC.RECONVERGENT B0 ;  /* 0x0000000000007941 */ /* 0x000fea0003800200 */
.L_x_9:
[----:B------:R-:W0:Y:S02]  /*01e0*/  LDC.64 R4, c[0x0][0x390] ;  /* 0x0000e400ff047b82 */ /* 0x000e240000000a00 */
[----:B0-----:R-:W-:-:S05]  /*01f0*/  IMAD.WIDE.U32 R4, R0, 0x8, R4 ;  /* 0x0000000800047825 */ /* 0x001fca00078e0004 */
[----:B------:R-:W-:Y:S01]  /*0200*/  STG.E.64 desc[UR4][R4.64], R2 ;  /* 0x0000000204007986 */ /* 0x000fe2000c101b04 */
[----:B------:R-:W-:Y:S05]  /*0210*/  EXIT ;  /* 0x000000000000794d */ /* 0x000fea0003800000 */
        .weak           $__internal_0_$__cuda_sm20_div_rn_f64_full
        .type           $__internal_0_$__cuda_sm20_div_rn_f64_full,@function
        .size           $__internal_0_$__cuda_sm20_div_rn_f64_full,(.L_x_24 - $__internal_0_$__cuda_sm20_div_rn_f64_full)
$__internal_0_$__cuda_sm20_div_rn_f64_full:
[C---:B------:R-:W-:Y:S01]  /*0220*/  FSETP.GEU.AND P0, PT, |R5|.reuse, 1.469367938527859385e-39, PT ;  /* 0x001000000500780b */ /* 0x040fe20003f0e200 */
[----:B------:R-:W-:Y:S01]  /*0230*/  IMAD.MOV.U32 R16, RZ, RZ, 0x1 ;  /* 0x00000001ff107424 */ /* 0x000fe200078e00ff */
[----:B------:R-:W-:Y:S01]  /*0240*/  LOP3.LUT R2, R5, 0x800fffff, RZ, 0xc0, !PT ;  /* 0x800fffff05027812 */ /* 0x000fe200078ec0ff */
[----:B------:R-:W-:Y:S01]  /*0250*/  BSSY.RECONVERGENT B1, `(.L_x_11) ;  /* 0x0000055000017945 */ /* 0x000fe20003800200 */
[C---:B------:R-:W-:Y:S02]  /*0260*/  FSETP.GEU.AND P2, PT, |R7|.reuse, 1.469367938527859385e-39, PT ;  /* 0x001000000700780b */ /* 0x040fe40003f4e200 */
[----:B------:R-:W-:Y:S01]  /*0270*/  LOP3.LUT R3, R2, 0x3ff00000, RZ, 0xfc, !PT ;  /* 0x3ff0000002037812 */ /* 0x000fe200078efcff */
[----:B------:R-:W-:Y:S01]  /*0280*/  IMAD.MOV.U32 R2, RZ, RZ, R4 ;  /* 0x000000ffff027224 */ /* 0x000fe200078e0004 */
[----:B------:R-:W-:Y:S02]  /*0290*/  LOP3.LUT R11, R7, 0x7ff00000, RZ, 0xc0, !PT ;  /* 0x7ff00000070b7812 */ /* 0x000fe400078ec0ff */
[----:B------:R-:W-:-:S03]  /*02a0*/  LOP3.LUT R14, R5, 0x7ff00000, RZ, 0xc0, !PT ;  /* 0x7ff00000050e7812 */ /* 0x000fc600078ec0ff */
[----:B------:R-:W-:Y:S01]  /*02b0*/  @!P0 DMUL R2, R4, 8.98846567431157953865e+307 ;  /* 0x7fe0000004028828 */ /* 0x000fe20000000000 */
[----:B------:R-:W-:-:S03]  /*02c0*/  ISETP.GE.U32.AND P1, PT, R11, R14, PT ;  /* 0x0000000e0b00720c */ /* 0x000fc60003f26070 */
[----:B------:R-:W-:Y:S01]  /*02d0*/  @!P2 LOP3.LUT R12, R5, 0x7ff00000, RZ, 0xc0, !PT ;  /* 0x7ff00000050ca812 */ /* 0x000fe200078ec0ff */
[----:B------:R-:W-:Y:S01]  /*02e0*/  @!P2 IMAD.MOV.U32 R18, RZ, RZ, RZ ;  /* 0x000000ffff12a224 */ /* 0x000fe200078e00ff */
[----:B------:R-:W0:Y:S02]  /*02f0*/  MUFU.RCP64H R17, R3 ;  /* 0x0000000300117308 */ /* 0x000e240000001800 */
[----:B------:R-:W-:Y:S01]  /*0300*/  @!P2 ISETP.GE.U32.AND P3, PT, R11, R12, PT ;  /* 0x0000000c0b00a20c */ /* 0x000fe20003f66070 */
[----:B------:R-:W-:-:S05]  /*0310*/  IMAD.MOV.U32 R12, RZ, RZ, 0x1ca00000 ;  /* 0x1ca00000ff0c7424 */ /* 0x000fca00078e00ff */
[----:B------:R-:W-:-:S04]  /*0320*/  @!P2 SEL R13, R12, 0x63400000, !P3 ;  /* 0x634000000c0da807 */ /* 0x000fc80005800000 */
[----:B------:R-:W-:-:S04]  /*0330*/  @!P2 LOP3.LUT R13, R13, 0x80000000, R7, 0xf8, !PT ;  /* 0x800000000d0da812 */ /* 0x000fc800078ef807 */
[----:B------:R-:W-:Y:S01]  /*0340*/  @!P2 LOP3.LUT R19, R13, 0x100000, RZ, 0xfc, !PT ;  /* 0x001000000d13a812 */ /* 0x000fe200078efcff */
[----:B0-----:R-:W-:-:S08]  /*0350*/  DFMA R8, R16, -R2, 1 ;  /* 0x3ff000001008742b */ /* 0x001fd00000000802 */
[----:B------:R-:W-:-:S08]  /*0360*/  DFMA R8, R8, R8, R8 ;  /* 0x000000080808722b */ /* 0x000fd00000000008 */
[----:B------:R-:W-:Y:S01]  /*0370*/  DFMA R16, R16, R8, R16 ;  /* 0x000000081010722b */ /* 0x000fe20000000010 */
[----:B------:R-:W-:Y:S01]  /*0380*/  SEL R9, R12, 0x63400000, !P1 ;  /* 0x634000000c097807 */ /* 0x000fe20004800000 */
[----:B------:R-:W-:-:S03]  /*0390*/  IMAD.MOV.U32 R8, RZ, RZ, R6 ;  /* 0x000000ffff087224 */ /* 0x000fc600078e0006 */
[----:B------:R-:W-:-:S03]  /*03a0*/  LOP3.LUT R9, R9, 0x800fffff, R7, 0xf8, !PT ;  /* 0x800fffff09097812 */ /* 0x000fc600078ef807 */
[----:B------:R-:W-:-:S03]  /*03b0*/  DFMA R20, R16, -R2, 1 ;  /* 0x3ff000001014742b */ /* 0x000fc60000000802 */
[----:B------:R-:W-:-:S05]  /*03c0*/  @!P2 DFMA R8, R8, 2, -R18 ;  /* 0x400000000808a82b */ /* 0x000fca0000000812 */
[----:B------:R-:W-:Y:S01]  /*03d0*/  DFMA R16, R16, R20, R16 ;  /* 0x000000141010722b */ /* 0x000fe20000000010 */
[----:B------:R-:W-:Y:S02]  /*03e0*/  IMAD.MOV.U32 R21, RZ, RZ, R11 ;  /* 0x000000ffff157224 */ /* 0x000fe400078e000b */
[----:B------:R-:W-:Y:S01]  /*03f0*/  IMAD.MOV.U32 R20, RZ, RZ, R14 ;  /* 0x000000ffff147224 */ /* 0x000fe200078e000e */
[----:B------:R-:W-:Y:S02]  /*0400*/  @!P0 LOP3.LUT R20, R3, 0x7ff00000, RZ, 0xc0, !PT ;  /* 0x7ff0000003148812 */ /* 0x000fe400078ec0ff */
[----:B------:R-:W-:Y:S02]  /*0410*/  @!P2 LOP3.LUT R21, R9, 0x7ff00000, RZ, 0xc0, !PT ;  /* 0x7ff000000915a812 */ /* 0x000fe400078ec0ff */
[----:B------:R-:W-:Y:S01]  /*0420*/  DMUL R18, R16, R8 ;  /* 0x0000000810127228 */ /* 0x000fe20000000000 */
[----:B------:R-:W-:Y:S02]  /*0430*/  VIADD R22, R20, 0xffffffff ;  /* 0xffffffff14167836 */ /* 0x000fe40000000000 */
[----:B------:R-:W-:-:S05]  /*0440*/  VIADD R13, R21, 0xffffffff ;  /* 0xffffffff150d7836 */ /* 0x000fca0000000000 */
[----:B------:R-:W-:Y:S01]  /*0450*/  DFMA R14, R18, -R2, R8 ;  /* 0x80000002120e722b */ /* 0x000fe20000000008 */
[----:B------:R-:W-:-:S04]  /*0460*/  ISETP.GT.U32.AND P0, PT, R13, 0x7feffffe, PT ;  /* 0x7feffffe0d00780c */ /* 0x000fc80003f04070 */
[----:B------:R-:W-:-:S03]  /*0470*/  ISETP.GT.U32.OR P0, PT, R22, 0x7feffffe, P0 ;  /* 0x7feffffe1600780c */ /* 0x000fc60000704470 */
[----:B------:R-:W-:-:S10]  /*0480*/  DFMA R14, R16, R14, R18 ;  /* 0x0000000e100e722b */ /* 0x000fd40000000012 */
[----:B------:R-:W-:Y:S05]  /*0490*/  @P0 BRA `(.L_x_12) ;  /* 0x00000000006c0947 */ /* 0x000fea0003800000 */
[----:B------:R-:W-:-:S04]  /*04a0*/  LOP3.LUT R16, R5, 0x7ff00000, RZ, 0xc0, !PT ;  /* 0x7ff0000005107812 */ /* 0x000fc800078ec0ff */
[CC--:B------:R-:W-:Y:S02]  /*04b0*/  VIADDMNMX R6, R11.reuse, -R16.reuse, 0xb9600000, !PT ;  /* 0xb96000000b067446 */ /* 0x0c0fe40007800910 */
[----:B------:R-:W-:Y:S02]  /*04c0*/  ISETP.GE.U32.AND P0, PT, R11, R16, PT ;  /* 0x000000100b00720c */ /* 0x000fe40003f06070 */
[----:B------:R-:W-:Y:S02]  /*04d0*/  VIMNMX R6, PT, PT, R6, 0x46a00000, PT ;  /* 0x46a0000006067848 */ /* 0x000fe40003fe0100 */
[----:B------:R-:W-:-:S05]  /*04e0*/  SEL R11, R12, 0x63400000, !P0 ;  /* 0x634000000c0b7807 */ /* 0x000fca0004000000 */
[----:B------:R-:W-:Y:S02]  /*04f0*/  IMAD.IADD R11, R6, 0x1, -R11 ;  /* 0x00000001060b7824 */ /* 0x000fe400078e0a0b */
[----:B------:R-:W-:Y:S02]  /*0500*/  IMAD.MOV.U32 R6, RZ, RZ, RZ ;  /* 0x000000ffff067224 */ /* 0x000fe400078e00ff */
[----:B------:R-:W-:-:S06]  /*0510*/  VIADD R7, R11, 0x7fe00000 ;  /* 0x7fe000000b077836 */ /* 0x000fcc0000000000 */
[----:B------:R-:W-:-:S10]  /*0520*/  DMUL R12, R14, R6 ;  /* 0x000000060e0c7228 */ /* 0x000fd40000000000 */
[----:B------:R-:W-:-:S13]  /*0530*/  FSETP.GTU.AND P0, PT, |R13|, 1.469367938527859385e-39, PT ;  /* 0x001000000d00780b */ /* 0x000fda0003f0c200 */
[----:B------:R-:W-:Y:S05]  /*0540*/  @P0 BRA `(.L_x_13) ;  /* 0x0000000000940947 */ /* 0x000fea0003800000 */
[----:B------:R-:W-:Y:S01]  /*0550*/  DFMA R2, R14, -R2, R8 ;  /* 0x800000020e02722b */ /* 0x000fe20000000008 */
[----:B------:R-:W-:-:S09]  /*0560*/  IMAD.MOV.U32 R6, RZ, RZ, RZ ;  /* 0x000000ffff067224 */ /* 0x000fd200078e00ff */
[C---:B------:R-:W-:Y:S02]  /*0570*/  FSETP.NEU.AND P0, PT, R3.reuse, RZ, PT ;  /* 0x000000ff0300720b */ /* 0x040fe40003f0d000 */
[----:B------:R-:W-:-:S04]  /*0580*/  LOP3.LUT R5, R3, 0x80000000, R5, 0x48, !PT ;  /* 0x8000000003057812 */ /* 0x000fc800078e4805 */
[----:B------:R-:W-:-:S07]  /*0590*/  LOP3.LUT R7, R5, R7, RZ, 0xfc, !PT ;  /* 0x0000000705077212 */ /* 0x000fce00078efcff */
[----:B------:R-:W-:Y:S05]  /*05a0*/  @!P0 BRA `(.L_x_13) ;  /* 0x00000000007c8947 */ /* 0x000fea0003800000 */
[----:B------:R-:W-:Y:S01]  /*05b0*/  IMAD.MOV R3, RZ, RZ, -R11 ;  /* 0x000000ffff037224 */ /* 0x000fe200078e0a0b */
[----:B------:R-:W-:Y:S01]  /*05c0*/  DMUL.RP R6, R14, R6 ;  /* 0x000000060e067228 */ /* 0x000fe20000008000 */
[----:B------:R-:W-:Y:S01]  /*05d0*/  IMAD.MOV.U32 R2, RZ, RZ, RZ ;  /* 0x000000ffff027224 */ /* 0x000fe200078e00ff */
[----:B------:R-:W-:-:S05]  /*05e0*/  IADD3 R11, PT, PT, -R11, -0x43300000, RZ ;  /* 0xbcd000000b0b7810 */ /* 0x000fca0007ffe1ff */
[----:B------:R-:W-:-:S03]  /*05f0*/  DFMA R2, R12, -R2, R14 ;  /* 0x800000020c02722b */ /* 0x000fc6000000000e */
[----:B------:R-:W-:-:S07]  /*0600*/  LOP3.LUT R5, R7, R5, RZ, 0x3c, !PT ;  /* 0x0000000507057212 */ /* 0x000fce00078e3cff */
[----:B------:R-:W-:-:S04]  /*0610*/  FSETP.NEU.AND P0, PT, |R3|, R11, PT ;  /* 0x0000000b0300720b */ /* 0x000fc80003f0d200 */
[----:B------:R-:W-:Y:S02]  /*0620*/  FSEL R12, R6, R12, !P0 ;  /* 0x0000000c060c7208 */ /* 0x000fe40004000000 */
[----:B------:R-:W-:Y:S01]  /*0630*/  FSEL R13, R5, R13, !P0 ;  /* 0x0000000d050d7208 */ /* 0x000fe20004000000 */
[----:B------:R-:W-:Y:S06]  /*0640*/  BRA `(.L_x_13) ;  /* 0x0000000000547947 */ /* 0x000fec0003800000 */
.L_x_12:
[----:B------:R-:W-:-:S14]  /*0650*/  DSETP.NAN.AND P0, PT, R6, R6, PT ;  /* 0x000000060600722a */ /* 0x000fdc0003f08000 */
[----:B------:R-:W-:Y:S05]  /*0660*/  @P0 BRA `(.L_x_14) ;  /* 0x0000000000440947 */ /* 0x000fea0003800000 */
[----:B------:R-:W-:-:S14]  /*0670*/  DSETP.NAN.AND P0, PT, R4, R4, PT ;  /* 0x000000040400722a */ /* 0x000fdc0003f08000 */
[----:B------:R-:W-:Y:S05]  /*0680*/  @P0 BRA `(.L_x_15) ;  /* 0x0000000000300947 */ /* 0x000fea0003800000 */
[----:B------:R-:W-:Y:S01]  /*0690*/  ISETP.NE.AND P0, PT, R21, R20, PT ;  /* 0x000000141500720c */ /* 0x000fe20003f05270 */
[----:B------:R-:W-:Y:S02]  /*06a0*/  IMAD.MOV.U32 R12, RZ, RZ, 0x0 ;  /* 0x00000000ff0c7424 */ /* 0x000fe400078e00ff */
[----:B------:R-:W-:-:S10]  /*06b0*/  IMAD.MOV.U32 R13, RZ, RZ, -0x80000 ;  /* 0xfff80000ff0d7424 */ /* 0x000fd400078e00ff */
[----:B------:R-:W-:Y:S05]  /*06c0*/  @!P0 BRA `(.L_x_13) ;  /* 0x0000000000348947 */ /* 0x000fea0003800000 */
[----:B------:R-:W-:Y:S02]  /*06d0*/  ISETP.NE.AND P0, PT, R21, 0x7ff00000, PT ;  /* 0x7ff000001500780c */ /* 0x000fe40003f05270 */
[----:B------:R-:W-:Y:S02]  /*06e0*/  LOP3.LUT R13, R7, 0x80000000, R5, 0x48, !PT ;  /* 0x80000000070d7812 */ /* 0x000fe400078e4805 */
[----:B------:R-:W-:-:S13]  /*06f0*/  ISETP.EQ.OR P0, PT, R20, RZ, !P0 ;  /* 0x000000ff1400720c */ /* 0x000fda0004702670 */
[----:B------:R-:W-:Y:S01]  /*0700*/  @P0 LOP3.LUT R2, R13, 0x7ff00000, RZ, 0xfc, !PT ;  /* 0x7ff000000d020812 */ /* 0x000fe200078efcff */
[----:B------:R-:W-:Y:S02]  /*0710*/  @!P0 IMAD.MOV.U32 R12, RZ, RZ, RZ ;  /* 0x000000ffff0c8224 */ /* 0x000fe400078e00ff */
[----:B------:R-:W-:Y:S02]  /*0720*/  @P0 IMAD.MOV.U32 R12, RZ, RZ, RZ ;  /* 0x000000ffff0c0224 */ /* 0x000fe400078e00ff */
[----:B------:R-:W-:Y:S01]  /*0730*/  @P0 IMAD.MOV.U32 R13, RZ, RZ, R2 ;  /* 0x000000ffff0d0224 */ /* 0x000fe200078e0002 */
[----:B------:R-:W-:Y:S06]  /*0740*/  BRA `(.L_x_13) ;  /* 0x0000000000147947 */ /* 0x000fec0003800000 */
.L_x_15:
[----:B------:R-:W-:Y:S01]  /*0750*/  LOP3.LUT R13, R5, 0x80000, RZ, 0xfc, !PT ;  /* 0x00080000050d7812 */ /* 0x000fe200078efcff */
[----:B------:R-:W-:Y:S01]  /*0760*/  IMAD.MOV.U32 R12, RZ, RZ, R4 ;  /* 0x000000ffff0c7224 */ /* 0x000fe200078e0004 */
[----:B------:R-:W-:Y:S06]  /*0770*/  BRA `(.L_x_13) ;  /* 0x0000000000087947 */ /* 0x000fec0003800000 */
.L_x_14:
[----:B------:R-:W-:Y:S01]  /*0780*/  LOP3.LUT R13, R7, 0x80000, RZ, 0xfc, !PT ;  /* 0x00080000070d7812 */ /* 0x000fe200078efcff */
[----:B------:R-:W-:-:S07]  /*0790*/  IMAD.MOV.U32 R12, RZ, RZ, R6 ;  /* 0x000000ffff0c7224 */ /* 0x000fce00078e0006 */
.L_x_13:
[----:B------:R-:W-:Y:S05]  /*07a0*/  BSYNC.RECONVERGENT B1 ;  /* 0x0000000000017941 */ /* 0x000fea0003800200 */
.L_x_11:
[----:B------:R-:W-:Y:S02]  /*07b0*/  IMAD.MOV.U32 R11, RZ, RZ, 0x0 ;  /* 0x00000000ff0b7424 */ /* 0x000fe400078e00ff */
[----:B------:R-:W-:Y:S02]  /*07c0*/  IMAD.MOV.U32 R2, RZ, RZ, R12 ;  /* 0x000000ffff027224 */ /* 0x000fe400078e000c */
[----:B------:R-:W-:Y:S01]  /*07d0*/  IMAD.MOV.U32 R3, RZ, RZ, R13 ;  /* 0x000000ffff037224 */ /* 0x000fe200078e000d */
[----:B------:R-:W-:Y:S06]  /*07e0*/  RET.REL.NODEC R10 `(_Z14find_posteriorPiS_Pd) ;  /* 0xfffffff80a047950 */ /* 0x000fec0003c3ffff */
.L_x_16:
        /* <DEDUP_REMOVED lines=9> */
.L_x_24:


//--------------------- .text._Z11term_ClassNPiS_i --------------------------
	.section	.text._Z11term_ClassNPiS_i,"ax",@progbits
	.align	128
        .global         _Z11term_ClassNPiS_i
        .type           _Z11term_ClassNPiS_i,@function
        .size           _Z11term_ClassNPiS_i,(.L_x_28 - _Z11term_ClassNPiS_i)
        .other          _Z11term_ClassNPiS_i,@"STO_CUDA_ENTRY STV_DEFAULT"
_Z11term_ClassNPiS_i:
.text._Z11term_ClassNPiS_i:
[----:B------:R-:W-:Y:S08]  /*0000*/  LDC R1, c[0x0][0x37c] ;  /* 0x0000df00ff017b82 */ /* 0x000ff00000000800 */
[----:B------:R-:W0:Y:S02]  /*0010*/  LDC R6, c[0x0][0x390] ;  /* 0x0000e400ff067b82 */ /* 0x000e240000000800 */
[----:B0-----:R-:W-:-:S13]  /*0020*/  ISETP.GE.AND P0, PT, R6, 0x1, PT ;  /* 0x000000010600780c */ /* 0x001fda0003f06270 */
[----:B------:R-:W-:Y:S05]  /*0030*/  @!P0 EXIT ;  /* 0x000000000000894d */ /* 0x000fea0003800000 */
[----:B------:R-:W0:Y:S01]  /*0040*/  S2R R0, SR_TID.X ;  /* 0x0000000000007919 */ /* 0x000e220000002100 */
[----:B------:R-:W0:Y:S01]  /*0050*/  LDC.64 R2, c[0x0][0x388] ;  /* 0x0000e200ff027b82 */ /* 0x000e220000000a00 */
[----:B------:R-:W-:Y:S01]  /*0060*/  IMAD R6, R6, 0x14, RZ ;  /* 0x0000001406067824 */ /* 0x000fe200078e02ff */
[----:B------:R-:W1:Y:S01]  /*0070*/  LDCU.64 UR6, c[0x0][0x358] ;  /* 0x00006b00ff0677ac */ /* 0x000e620008000a00 */
[----:B------:R-:W-:-:S03]  /*0080*/  CS2R R8, SRZ ;  /* 0x0000000000087805 */ /* 0x000fc6000001ff00 */
[C---:B------:R-:W-:Y:S02]  /*0090*/  ISETP.GE.AND P0, PT, R6.reuse, 0x4, PT ;  /* 0x000000040600780c */ /* 0x040fe40003f06270 */
[----:B------:R-:W-:Y:S01]  /*00a0*/  VIMNMX R6, PT, PT, R6, 0x1, !PT ;  /* 0x0000000106067848 */ /* 0x000fe20007fe0100 */
[----:B0-----:R-:W-:-:S10]  /*00b0*/  IMAD.WIDE.U32 R2, R0, 0x4, R2 ;  /* 0x0000000400027825 */ /* 0x001fd400078e0002 */
[----:B-1----:R-:W-:Y:S05]  /*00c0*/  @!P0 BRA `(.L_x_17) ;  /* 0x0000000800c48947 */ /* 0x002fea0003800000 */
[----:B------:R-:W0:Y:S01]  /*00d0*/  LDCU.64 UR4, c[0x0][0x380] ;  /* 0x00007000ff0477ac */ /* 0x000e220008000a00 */
[----:B------:R-:W-:-:S05]  /*00e0*/  LOP3.LUT R8, R6, 0x7ffffffc, RZ, 0xc0, !PT ;  /* 0x7ffffffc06087812 */ /* 0x000fca00078ec0ff */
[----:B------:R-:W-:-:S05]  /*00f0*/  IMAD.MOV R7, RZ, RZ, -R8 ;  /* 0x000000ffff077224 */ /* 0x000fca00078e0a08 */
[----:B------:R-:W-:Y:S01]  /*0100*/  ISETP.GE.AND P0, PT, R7, RZ, PT ;  /* 0x000000ff0700720c */ /* 0x000fe20003f06270 */
[----:B0-----:R-:W-:-:S04]  /*0110*/  UIADD3 UR4, UP0, UPT, UR4, 0x8, URZ ;  /* 0x0000000804047890 */ /* 0x001fc8000ff1e0ff */
[----:B------:R-:W-:Y:S02]  /*0120*/  UIADD3.X UR5, UPT, UPT, URZ, UR5, URZ, UP0, !UPT ;  /* 0x00000005ff057290 */ /* 0x000fe400087fe4ff */
[----:B------:R-:W-:-:S04]  /*0130*/  IMAD.U32 R4, RZ, RZ, UR4 ;  /* 0x00000004ff047e24 */ /* 0x000fc8000f8e00ff */
[----:B------:R-:W-:Y:S02]  /*0140*/  IMAD.U32 R5, RZ, RZ, UR5 ;  /* 0x00000005ff057e24 */ /* 0x000fe4000f8e00ff */
[----:B------:R-:W-:Y:S05]  /*0150*/  @P0 BRA `(.L_x_18) ;  /* 0x0000000800380947 */ /* 0x000fea0003800000 */
[----:B------:R-:W-:Y:S01]  /*0160*/  IMAD.MOV R9, RZ, RZ, -R7 ;  /* 0x000000ffff097224 */ /* 0x000fe200078e0a07 */
[----:B------:R-:W-:-:S04]  /*0170*/  PLOP3.LUT P0, PT, PT, PT, PT, 0x80, 0x8 ;  /* 0x000000000008781c */ /* 0x000fc80003f0f070 */
[----:B------:R-:W-:-:S13]  /*0180*/  ISETP.GT.AND P1, PT, R9, 0xc, PT ;  /* 0x0000000c0900780c */ /* 0x000fda0003f24270 */
[----:B------:R-:W-:Y:S05]  /*0190*/  @!P1 BRA `(.L_x_19) ;  /* 0x0000000400589947 */ /* 0x000fea0003800000 */
[----:B------:R-:W-:-:S13]  /*01a0*/  PLOP3.LUT P0, PT, PT, PT, PT, 0x8, 0x80 ;  /* 0x000000000080781c */ /* 0x000fda0003f0e170 */
.L_x_20:
[----:B------:R-:W2:Y:S02]  /*01b0*/  LDG.E R9, desc[UR6][R4.64+-0x8] ;  /* 0xfffff80604097981 */ /* 0x000ea4000c1e1900 */
[----:B--2---:R-:W-:-:S13]  /*01c0*/  ISETP.NE.AND P1, PT, R0, R9, PT ;  /* 0x000000090000720c */ /* 0x004fda0003f25270 */
[----:B------:R-:W2:Y:S02]  /*01d0*/  @!P1 LDG.E R9, desc[UR6][R2.64] ;  /* 0x0000000602099981 */ /* 0x000ea4000c1e1900 */
[----:B--2---:R-:W-:-:S05]  /*01e0*/  @!P1 VIADD R9, R9, 0x1 ;  /* 0x0000000109099836 */ /* 0x004fca0000000000 */
[----:B------:R0:W-:Y:S04]  /*01f0*/  @!P1 STG.E desc[UR6][R2.64], R9 ;  /* 0x0000000902009986 */ /* 0x0001e8000c101906 */
        /* <DEDUP_REMOVED lines=10> */
[----:B0-----:R-:W3:Y:S02]  /*02a0*/  LDG.E R9, desc[UR6][R4.64+0x4] ;  /* 0x0000040604097981 */ /* 0x001ee4000c1e1900 */
[----:B---3--:R-:W-:-:S13]  /*02b0*/  ISETP.NE.AND P1, PT, R0, R9, PT ;  /* 0x000000090000720c */ /* 0x008fda0003f25270 */
[----:B------:R-:W3:Y:S02]  /*02c0*/  @!P1 LDG.E R9, desc[UR6][R2.64] ;  /* 0x0000000602099981 */ /* 0x000ee4000c1e1900 */
[----:B---3--:R-:W-:-:S05]  /*02d0*/  @!P1 VIADD R9, R9, 0x1 ;  /* 0x0000000109099836 */ /* 0x008fca0000000000 */
[----:B------:R0:W-:Y:S04]  /*02e0*/  @!P1 STG.E desc[UR6][R2.64], R9 ;  /* 0x0000000902009986 */ /* 0x0001e8000c101906 */
[----:B-1----:R-:W3:Y:S02]  /*02f0*/  LDG.E R11, desc[UR6][R4.64+0x8] ;  /* 0x00000806040b7981 */ /* 0x002ee4000c1e1900 */
[----:B---3--:R-:W-:-:S13]  /*0300*/  ISETP.NE.AND P1, PT, R0, R11, PT ;  /* 0x0000000b0000720c */ /* 0x008fda0003f25270 */
[----:B------:R-:W3:Y:S02]  /*0310*/  @!P1 LDG.E R11, desc[UR6][R2.64] ;  /* 0x00000006020b9981 */ /* 0x000ee4000c1e1900 */
[----:B---3--:R-:W-:-:S05]  /*0320*/  @!P1 VIADD R11, R11, 0x1 ;  /* 0x000000010b0b9836 */ /* 0x008fca0000000000 */
[----:B------:R1:W-:Y:S04]  /*0330*/  @!P1 STG.E desc[UR6][R2.64], R11 ;  /* 0x0000000b02009986 */ /* 0x0003e8000c101906 */
[----:B--2---:R-:W2:Y:S02]  /*0340*/  LDG.E R13, desc[UR6][R4.64+0xc] ;  /* 0x00000c06040d7981 */ /* 0x004ea4000c1e1900 */
        /* <DEDUP_REMOVED lines=49> */
[----:B0-----:R-:W2:Y:S02]  /*0660*/  LDG.E R9, desc[UR6][R4.64+0x34] ;  /* 0x0000340604097981 */ /* 0x001ea4000c1e1900 */
[----:B--2---:R-:W-:-:S13]  /*0670*/  ISETP.NE.AND P1, PT, R0, R9, PT ;  /* 0x000000090000720c */ /* 0x004fda0003f25270 */
[----:B------:R-:W2:Y:S01]  /*0680*/  @!P1 LDG.E R9, desc[UR6][R2.64] ;  /* 0x0000000602099981 */ /* 0x000ea2000c1e1900 */
[----:B------:R-:W-:Y:S01]  /*0690*/  VIADD R7, R7, 0x10 ;  /* 0x0000001007077836 */ /* 0x000fe20000000000 */
[----:B------:R-:W-:-:S05]  /*06a0*/  IADD3 R4, P2, PT, R4, 0x40, RZ ;  /* 0x0000004004047810 */ /* 0x000fca0007f5e0ff */
[----:B------:R-:W-:Y:S02]  /*06b0*/  IMAD.X R5, RZ, RZ, R5, P2 ;  /* 0x000000ffff057224 */ /* 0x000fe400010e0605 */
[----:B--2---:R-:W-:-:S05]  /*06c0*/  @!P1 VIADD R9, R9, 0x1 ;  /* 0x0000000109099836 */ /* 0x004fca0000000000 */
[----:B------:R1:W-:Y:S01]  /*06d0*/  @!P1 STG.E desc[UR6][R2.64], R9 ;  /* 0x0000000902009986 */ /* 0x0003e2000c101906 */
[----:B------:R-:W-:-:S13]  /*06e0*/  ISETP.GE.AND P1, PT, R7, -0xc, PT ;  /* 0xfffffff40700780c */ /* 0x000fda0003f26270 */
[----:B-1----:R-:W-:Y:S05]  /*06f0*/  @!P1 BRA `(.L_x_20) ;  /* 0xfffffff800ac9947 */ /* 0x002fea000383ffff */
.L_x_19:
[----:B------:R-:W-:-:S05]  /*0700*/  IMAD.MOV R9, RZ, RZ, -R7 ;  /* 0x000000ffff097224 */ /* 0x000fca00078e0a07 */
[----:B------:R-:W-:-:S13]  /*0710*/  ISETP.GT.AND P1, PT, R9, 0x4, PT ;  /* 0x000000040900780c */ /* 0x000fda0003f24270 */
[----:B------:R-:W-:Y:S05]  /*0720*/  @!P1 BRA `(.L_x_21) ;  /* 0x0000000000bc9947 */ /* 0x000fea0003800000 */
        /* <DEDUP_REMOVED lines=22> */
[----:B------:R-:W2:Y:S01]  /*0890*/  @!P0 LDG.E R12, desc[UR6][R2.64] ;  /* 0x00000006020c8981 */ /* 0x000ea2000c1e1900 */
[----:B------:R-:W-:-:S05]  /*08a0*/  IADD3 R10, P1, PT, R4, 0x10, RZ ;  /* 0x00000010040a7810 */ /* 0x000fca0007f3e0ff */
[----:B------:R-:W-:Y:S02]  /*08b0*/  IMAD.X R11, RZ, RZ, R5, P1 ;  /* 0x000000ffff0b7224 */ /* 0x000fe400008e0605 */
[----:B--2---:R-:W-:-:S05]  /*08c0*/  @!P0 VIADD R13, R12, 0x1 ;  /* 0x000000010c0d8836 */ /* 0x004fca0000000000 */
[----:B------:R1:W-:Y:S04]  /*08d0*/  @!P0 STG.E desc[UR6][R2.64], R13 ;  /* 0x0000000d02008986 */ /* 0x0003e8000c101906 */
[----:B------:R-:W2:Y:S02]  /*08e0*/  LDG.E R15, desc[UR6][R10.64+-0x4] ;  /* 0xfffffc060a0f7981 */ /* 0x000ea4000c1e1900 */
[----:B--2---:R-:W-:-:S13]  /*08f0*/  ISETP.NE.AND P0, PT, R0, R15, PT ;  /* 0x0000000f0000720c */ /* 0x004fda0003f05270 */
[----:B------:R-:W0:Y:S02]  /*0900*/  @!P0 LDG.E R12, desc[UR6][R2.64] ;  /* 0x00000006020c8981 */ /* 0x000e24000c1e1900 */
[----:B0-----:R-:W-:-:S05]  /*0910*/  @!P0 VIADD R9, R12, 0x1 ;  /* 0x000000010c098836 */ /* 0x001fca0000000000 */
[----:B------:R-:W-:Y:S04]  /*0920*/  @!P0 STG.E desc[UR6][R2.64], R9 ;  /* 0x0000000902008986 */ /* 0x000fe8000c101906 */
[----:B------:R-:W2:Y:S02]  /*0930*/  LDG.E R5, desc[UR6][R10.64] ;  /* 0x000000060a057981 */ /* 0x000ea4000c1e1900 */
[----:B--2---:R-:W-:-:S13]  /*0940*/  ISETP.NE.AND P0, PT, R0, R5, PT ;  /* 0x000000050000720c */ /* 0x004fda0003f05270 */
[----:B------:R-:W2:Y:S02]  /*0950*/  @!P0 LDG.E R5, desc[UR6][R2.64] ;  /* 0x0000000602058981 */ /* 0x000ea4000c1e1900 */
[----:B--2---:R-:W-:-:S05]  /*0960*/  @!P0 VIADD R5, R5, 0x1 ;  /* 0x0000000105058836 */ /* 0x004fca0000000000 */
[----:B------:R0:W-:Y:S04]  /*0970*/  @!P0 STG.E desc[UR6][R2.64], R5 ;  /* 0x0000000502008986 */ /* 0x0001e8000c101906 */
[----:B-1----:R-:W2:Y:S02]  /*0980*/  LDG.E R13, desc[UR6][R10.64+0x4] ;  /* 0x000004060a0d7981 */ /* 0x002ea4000c1e1900 */
[----:B--2---:R-:W-:-:S13]  /*0990*/  ISETP.NE.AND P0, PT, R0, R13, PT ;  /* 0x0000000d0000720c */ /* 0x004fda0003f05270 */
[----:B------:R-:W2:Y:S01]  /*09a0*/  @!P0 LDG.E R13, desc[UR6][R2.64] ;  /* 0x00000006020d8981 */ /* 0x000ea2000c1e1900 */
[----:B------:R-:W-:Y:S01]  /*09b0*/  IADD3 R4, P1, PT, R10, 0x10, RZ ;  /* 0x000000100a047810 */ /* 0x000fe20007f3e0ff */
[----:B------:R-:W-:-:S04]  /*09c0*/  VIADD R7, R7, 0x4 ;  /* 0x0000000407077836 */ /* 0x000fc80000000000 */
[----:B------:R-:W-:Y:S02]  /*09d0*/  VIADD R7, R7, 0x4 ;  /* 0x0000000407077836 */ /* 0x000fe40000000000 */
[----:B0-----:R-:W-:Y:S02]  /*09e0*/  IMAD.X R5, RZ, RZ, R11, P1 ;  /* 0x000000ffff057224 */ /* 0x001fe400008e060b */
[----:B--2---:R-:W-:-:S05]  /*09f0*/  @!P0 VIADD R13, R13, 0x1 ;  /* 0x000000010d0d8836 */ /* 0x004fca0000000000 */
[----:B------:R0:W-:Y:S01]  /*0a00*/  @!P0 STG.E desc[UR6][R2.64], R13 ;  /* 0x0000000d02008986 */ /* 0x0001e2000c101906 */
[----:B------:R-:W-:-:S13]  /*0a10*/  PLOP3.LUT P0, PT, PT, PT, PT, 0x8, 0x80 ;  /* 0x000000000080781c */ /* 0x000fda0003f0e170 */
.L_x_21:
[----:B------:R-:W-:-:S13]  /*0a20*/  ISETP.NE.OR P0, PT, R7, RZ, P0 ;  /* 0x000000ff0700720c */ /* 0x000fda0000705670 */
[----:B------:R-:W-:Y:S05]  /*0a30*/  @!P0 BRA `(.L_x_22) ;  /* 0x0000000000648947 */ /* 0x000fea0003800000 */
.L_x_18:
        /* <DEDUP_REMOVED lines=17> */
[----:B------:R-:W3:Y:S01]  /*0b50*/  @!P0 LDG.E R9, desc[UR6][R2.64] ;  /* 0x0000000602098981 */ /* 0x000ee2000c1e1900 */
[----:B------:R-:W-:Y:S01]  /*0b60*/  VIADD R7, R7, 0x4 ;  /* 0x0000000407077836 */ /* 0x000fe20000000000 */
[----:B------:R-:W-:-:S05]  /*0b70*/  IADD3 R4, P1, PT, R4, 0x10, RZ ;  /* 0x0000001004047810 */ /* 0x000fca0007f3e0ff */
[----:B------:R-:W-:Y:S02]  /*0b80*/  IMAD.X R5, RZ, RZ, R5, P1 ;  /* 0x000000ffff057224 */ /* 0x000fe400008e0605 */
[----:B---3--:R-:W-:-:S05]  /*0b90*/  @!P0 VIADD R9, R9, 0x1 ;  /* 0x0000000109098836 */ /* 0x008fca0000000000 */
[----:B------:R2:W-:Y:S01]  /*0ba0*/  @!P0 STG.E desc[UR6][R2.64], R9 ;  /* 0x0000000902008986 */ /* 0x0005e2000c101906 */
[----:B------:R-:W-:-:S13]  /*0bb0*/  ISETP.NE.AND P0, PT, R7, RZ, PT ;  /* 0x000000ff0700720c */ /* 0x000fda0003f05270 */
[----:B--2---:R-:W-:Y:S05]  /*0bc0*/  @P0 BRA `(.L_x_18) ;  /* 0xfffffffc009c0947 */ /* 0x004fea000383ffff */
.L_x_22:
[----:B------:R-:W-:-:S07]  /*0bd0*/  IMAD.MOV.U32 R9, RZ, RZ, RZ ;  /* 0x000000ffff097224 */ /* 0x000fce00078e00ff */
.L_x_17:
[----:B------:R-:W-:-:S04]  /*0be0*/  LOP3.LUT R6, R6, 0x1, RZ, 0xc0, !PT ;  /* 0x0000000106067812 */ /* 0x000fc800078ec0ff */
[----:B------:R-:W-:-:S13]  /*0bf0*/  ISETP.NE.U32.AND P0, PT, R6, 0x1, PT ;  /* 0x000000010600780c */ /* 0x000fda0003f05070 */
[----:B------:R-:W-:Y:S05]  /*0c00*/  @P0 EXIT ;  /* 0x000000000000094d */ /* 0x000fea0003800000 */
[----:B------:R-:W1:Y:S02]  /*0c10*/  LDC.64 R4, c[0x0][0x380] ;  /* 0x0000e000ff047b82 */ /* 0x000e640000000a00 */
[----:B-1----:R-:W-:-:S04]  /*0c20*/  LEA R4, P0, R8, R4, 0x2 ;  /* 0x0000000408047211 */ /* 0x002fc800078010ff */
[----:B------:R-:W-:-:S06]  /*0c30*/  LEA.HI.X R5, R8, R5, R9, 0x2, P0 ;  /* 0x0000000508057211 */ /* 0x000fcc00000f1409 */
[----:B------:R-:W2:Y:S02]  /*0c40*/  LDG.E R5, desc[UR6][R4.64] ;  /* 0x0000000604057981 */ /* 0x000ea4000c1e1900 */
[----:B--2---:R-:W-:-:S13]  /*0c50*/  ISETP.NE.AND P0, PT, R0, R5, PT ;  /* 0x000000050000720c */ /* 0x004fda0003f05270 */
[----:B------:R-:W-:Y:S05]  /*0c60*/  @P0 EXIT ;  /* 0x000000000000094d */ /* 0x000fea0003800000 */
[----:B------:R-:W2:Y:S02]  /*0c70*/  LDG.E R5, desc[UR6][R2.64] ;  /* 0x0000000602057981 */ /* 0x000ea4000c1e1900 */
[----:B--2---:R-:W-:-:S05]  /*0c80*/  VIADD R5, R5, 0x1 ;  /* 0x0000000105057836 */ /* 0x004fca0000000000 */
[----:B------:R-:W-:Y:S01]  /*0c90*/  STG.E desc[UR6][R2.64], R5 ;  /* 0x0000000502007986 */ /* 0x000fe2000c101906 */
[----:B------:R-:W-:Y:S05]  /*0ca0*/  EXIT ;  /* 0x000000000000794d */ /* 0x000fea0003800000 */
.L_x_23:
        /* <DEDUP_REMOVED lines=13> */
.L_x_28:


//--------------------- .nv.shared.reserved.0     --------------------------
	.section	.nv.shared.reserved.0,"aw",@nobits
	.weak		__nv_reservedSMEM_offset_0_alias
	.size		__nv_reservedSMEM_offset_0_alias, 0, 64
	.other		__nv_reservedSMEM_offset_0_alias,@"STO_CUDA_RESERVED_SHARED STV_DEFAULT"
__nv_reservedSMEM_offset_0_alias:
	.zero		0
	.zero		64


//--------------------- .nv.global                --------------------------
	.section	.nv.global,"aw",@nobits
.nv.global:
	.type		_ZN34_INTERNAL_299af94a_4_k_cu_5de6cee56thrust24THRUST_300001_SM_1000_NS3seqE,@object
	.size		_ZN34_INTERNAL_299af94a_4_k_cu_5de6cee56thrust24THRUST_300001_SM_1000_NS3seqE,(_ZN34_INTERNAL_299af94a_4_k_cu_5de6cee54cuda3std3__48in_placeE - _ZN34_INTERNAL_299af94a_4_k_cu_5de6cee56thrust24THRUST_300001_SM_1000_NS3seqE)
_ZN34_INTERNAL_299af94a_4_k_cu_5de6cee56thrust24THRUST_300001_SM_1000_NS3seqE:
	.zero		1
	.type		_ZN34_INTERNAL_299af94a_4_k_cu_5de6cee54cuda3std3__48in_placeE,@object
	.size		_ZN34_INTERNAL_299af94a_4_k_cu_5de6cee54cuda3std3__48in_placeE,(_ZN34_INTERNAL_299af94a_4_k_cu_5de6cee54cuda3std6ranges3__45__cpo4sizeE - _ZN34_INTERNAL_299af94a_4_k_cu_5de6cee54cuda3std3__48in_placeE)
_ZN34_INTERNAL_299af94a_4_k_cu_5de6cee54cuda3std3__48in_placeE:
	.zero		1
	.type		_ZN34_INTERNAL_299af94a_4_k_cu_5de6cee54cuda3std6ranges3__45__cpo4sizeE,@object
	.size		_ZN34_INTERNAL_299af94a_4_k_cu_5de6cee54cuda3std6ranges3__45__cpo4sizeE,(_ZN34_INTERNAL_299af94a_4_k_cu_5de6cee56thrust24THRUST_300001_SM_1000_NS12placeholders2_3E - _ZN34_INTERNAL_299af94a_4_k_cu_5de6cee54cuda3std6ranges3__45__cpo4sizeE)
_ZN34_INTERNAL_299af94a_4_k_cu_5de6cee54cuda3std6ranges3__45__cpo4sizeE:
	.zero		1
	.type		_ZN34_INTERNAL_299af94a_4_k_cu_5de6cee56thrust24THRUST_300001_SM_1000_NS12placeholders2_3E,@object
	.size		_ZN34_INTERNAL_299af94a_4_k_cu_5de6cee56thrust24THRUST_300001_SM_1000_NS12placeholders2_3E,(_ZN34_INTERNAL_299af94a_4_k_cu_5de6cee54cuda3std3__45__cpo6cbeginE - _ZN34_INTERNAL_299af94a_4_k_cu_5de6cee56thrust24THRUST_300001_SM_1000_NS12placeholders2_3E)
_ZN34_INTERNAL_299af94a_4_k_cu_5de6cee56thrust24THRUST_300001_SM_1000_NS12placeholders2_3E:
	.zero		1
	.type		_ZN34_INTERNAL_299af94a_4_k_cu_5de6cee54cuda3std3__45__cpo6cbeginE,@object
	.size		_ZN34_INTERNAL_299af94a_4_k_cu_5de6cee54cuda3std3__45__cpo6cbeginE,(_ZN34_INTERNAL_299af94a_4_k_cu_5de6cee54cuda3std6ranges3__45__cpo6cbeginE - _ZN34_INTERNAL_299af94a_4_k_cu_5de6cee54cuda3std3__45__cpo6cbeginE)
_ZN34_INTERNAL_299af94a_4_k_cu_5de6cee54cuda3std3__45__cpo6cbeginE:
	.zero		1
	.type		_ZN34_INTERNAL_299af94a_4_k_cu_5de6cee54cuda3std6ranges3__45__cpo6cbeginE,@object
	.size		_ZN34_INTERNAL_299af94a_4_k_cu_5de6cee54cuda3std6ranges3__45__cpo6cbeginE,(_ZN34_INTERNAL_299af94a_4_k_cu_5de6cee56thrust24THRUST_300001_SM_1000_NS12placeholders2_7E - _ZN34_INTERNAL_299af94a_4_k_cu_5de6cee54cuda3std6ranges3__45__cpo6cbeginE)
_ZN34_INTERNAL_299af94a_4_k_cu_5de6cee54cuda3std6ranges3__45__cpo6cbeginE:
	.zero		1
	.type		_ZN34_INTERNAL_299af94a_4_k_cu_5de6cee56thrust24THRUST_300001_SM_1000_NS12placeholders2_7E,@object
	.size		_ZN34_INTERNAL_299af94a_4_k_cu_5de6cee56thrust24THRUST_300001_SM_1000_NS12placeholders2_7E,(_ZN34_INTERNAL_299af94a_4_k_cu_5de6cee54cuda3std3__45__cpo7crbeginE - _ZN34_INTERNAL_299af94a_4_k_cu_5de6cee56thrust24THRUST_300001_SM_1000_NS12placeholders2_7E)
_ZN34_INTERNAL_299af94a_4_k_cu_5de6cee56thrust24THRUST_300001_SM_1000_NS12placeholders2_7E:
	.zero		1
	.type		_ZN34_INTERNAL_299af94a_4_k_cu_5de6cee54cuda3std3__45__cpo7crbeginE,@object
	.size		_ZN34_INTERNAL_299af94a_4_k_cu_5de6cee54cuda3std3__45__cpo7crbeginE,(_ZN34_INTERNAL_299af94a_4_k_cu_5de6cee54cuda3std6ranges3__45__cpo4nextE - _ZN34_INTERNAL_299af94a_4_k_cu_5de6cee54cuda3std3__45__cpo7crbeginE)
_ZN34_INTERNAL_299af94a_4_k_cu_5de6cee54cuda3std3__45__cpo7crbeginE:
	.zero		1
	.type		_ZN34_INTERNAL_299af94a_4_k_cu_5de6cee54cuda3std6ranges3__45__cpo4nextE,@object
	.size		_ZN34_INTERNAL_299af94a_4_k_cu_5de6cee54cuda3std6ranges3__45__cpo4nextE,(_ZN34_INTERNAL_299af94a_4_k_cu_5de6cee54cuda3std6ranges3__45__cpo4swapE - _ZN34_INTERNAL_299af94a_4_k_cu_5de6cee54cuda3std6ranges3__45__cpo4nextE)
_ZN34_INTERNAL_299af94a_4_k_cu_5de6cee54cuda3std6ranges3__45__cpo4nextE:
	.zero		1
	.type		_ZN34_INTERNAL_299af94a_4_k_cu_5de6cee54cuda3std6ranges3__45__cpo4swapE,@object
	.size		_ZN34_INTERNAL_299af94a_4_k_cu_5de6cee54cuda3std6ranges3__45__cpo4swapE,(_ZN34_INTERNAL_299af94a_4_k_cu_5de6cee56thrust24THRUST_300001_SM_1000_NS8cuda_cub10par_nosyncE - _ZN34_INTERNAL_299af94a_4_k_cu_5de6cee54cuda3std6ranges3__45__cpo4swapE)
_ZN34_INTERNAL_299af94a_4_k_cu_5de6cee54cuda3std6ranges3__45__cpo4swapE:
	.zero		1
	.type		_ZN34_INTERNAL_299af94a_4_k_cu_5de6cee56thrust24THRUST_300001_SM_1000_NS8cuda_cub10par_nosyncE,@object
	.size		_ZN34_INTERNAL_299af94a_4_k_cu_5de6cee56thrust24THRUST_300001_SM_1000_NS8cuda_cub10par_nosyncE,(_ZN34_INTERNAL_299af94a_4_k_cu_5de6cee56thrust24THRUST_300001_SM_1000_NS12placeholders2_9E - _ZN34_INTERNAL_299af94a_4_k_cu_5de6cee56thrust24THRUST_300001_SM_1000_NS8cuda_cub10par_nosyncE)
_ZN34_INTERNAL_299af94a_4_k_cu_5de6cee56thrust24THRUST_300001_SM_1000_NS8cuda_cub10par_nosyncE:
	.zero		1
	.type		_ZN34_INTERNAL_299af94a_4_k_cu_5de6cee56thrust24THRUST_300001_SM_1000_NS12placeholders2_9E,@object
	.size		_ZN34_INTERNAL_299af94a_4_k_cu_5de6cee56thrust24THRUST_300001_SM_1000_NS12placeholders2_9E,(_ZN34_INTERNAL_299af94a_4_k_cu_5de6cee54cuda3std3__436_GLOBAL__N__299af94a_4_k_cu_5de6cee56ignoreE - _ZN34_INTERNAL_299af94a_4_k_cu_5de6cee56thrust24THRUST_300001_SM_1000_NS12placeholders2_9E)
_ZN34_INTERNAL_299af94a_4_k_cu_5de6cee56thrust24THRUST_300001_SM_1000_NS12placeholders2_9E:
	.zero		1
	.type		_ZN34_INTERNAL_299af94a_4_k_cu_5de6cee54cuda3std3__436_GLOBAL__N__299af94a_4_k_cu_5de6cee56ignoreE,@object
	.size		_ZN34_INTERNAL_299af94a_4_k_cu_5de6cee54cuda3std3__436_GLOBAL__N__299af94a_4_k_cu_5de6cee56ignoreE,(_ZN34_INTERNAL_299af94a_4_k_cu_5de6cee54cuda3std6ranges3__45__cpo4dataE - _ZN34_INTERNAL_299af94a_4_k_cu_5de6cee54cuda3std3__436_GLOBAL__N__299af94a_4_k_cu_5de6cee56ignoreE)
_ZN34_INTERNAL_299af94a_4_k_cu_5de6cee54cuda3std3__436_GLOBAL__N__299af94a_4_k_cu_5de6cee56ignoreE:
	.zero		1
	.type		_ZN34_INTERNAL_299af94a_4_k_cu_5de6cee54cuda3std6ranges3__45__cpo4dataE,@object
	.size		_ZN34_INTERNAL_299af94a_4_k_cu_5de6cee54cuda3std6ranges3__45__cpo4dataE,(_ZN34_INTERNAL_299af94a_4_k_cu_5de6cee56thrust24THRUST_300001_SM_1000_NS12placeholders2_1E - _ZN34_INTERNAL_299af94a_4_k_cu_5de6cee54cuda3std6ranges3__45__cpo4dataE)
_ZN34_INTERNAL_299af94a_4_k_cu_5de6cee54cuda3std6ranges3__45__cpo4dataE:
	.zero		1
	.type		_ZN34_INTERNAL_299af94a_4_k_cu_5de6cee56thrust24THRUST_300001_SM_1000_NS12placeholders2_1E,@object
	.size		_ZN34_INTERNAL_299af94a_4_k_cu_5de6cee56thrust24THRUST_300001_SM_1000_NS12placeholders2_1E,(_ZN34_INTERNAL_299af94a_4_k_cu_5de6cee54cuda3std3__45__cpo5beginE - _ZN34_INTERNAL_299af94a_4_k_cu_5de6cee56thrust24THRUST_300001_SM_1000_NS12placeholders2_1E)
_ZN34_INTERNAL_299af94a_4_k_cu_5de6cee56thrust24THRUST_300001_SM_1000_NS12placeholders2_1E:
	.zero		1
	.type		_ZN34_INTERNAL_299af94a_4_k_cu_5de6cee54cuda3std3__45__cpo5beginE,@object
	.size		_ZN34_INTERNAL_299af94a_4_k_cu_5de6cee54cuda3std3__45__cpo5beginE,(_ZN34_INTERNAL_299af94a_4_k_cu_5de6cee54cuda3std6ranges3__45__cpo5beginE - _ZN34_INTERNAL_299af94a_4_k_cu_5de6cee54cuda3std3__45__cpo5beginE)
_ZN34_INTERNAL_299af94a_4_k_cu_5de6cee54cuda3std3__45__cpo5beginE:
	.zero		1
	.type		_ZN34_INTERNAL_299af94a_4_k_cu_5de6cee54cuda3std6ranges3__45__cpo5beginE,@object
	.size		_ZN34_INTERNAL_299af94a_4_k_cu_5de6cee54cuda3std6ranges3__45__cpo5beginE,(_ZN34_INTERNAL_299af94a_4_k_cu_5de6cee56thrust24THRUST_300001_SM_1000_NS12placeholders2_5E - _ZN34_INTERNAL_299af94a_4_k_cu_5de6cee54cuda3std6ranges3__45__cpo5beginE)
_ZN34_INTERNAL_299af94a_4_k_cu_5de6cee54cuda3std6ranges3__45__cpo5beginE:
	.zero		1
	.type		_ZN34_INTERNAL_299af94a_4_k_cu_5de6cee56thrust24THRUST_300001_SM_1000_NS12placeholders2_5E,@object
	.size		_ZN34_INTERNAL_299af94a_4_k_cu_5de6cee56thrust24THRUST_300001_SM_1000_NS12placeholders2_5E,(_ZN34_INTERNAL_299af94a_4_k_cu_5de6cee54cuda3std3__45__cpo6rbeginE - _ZN34_INTERNAL_299af94a_4_k_cu_5de6cee56thrust24THRUST_300001_SM_1000_NS12placeholders2_5E)
_ZN34_INTERNAL_299af94a_4_k_cu_5de6cee56thrust24THRUST_300001_SM_1000_NS12placeholders2_5E:
	.zero		1
	.type		_ZN34_INTERNAL_299af94a_4_k_cu_5de6cee54cuda3std3__45__cpo6rbeginE,@object
	.size		_ZN34_INTERNAL_299af94a_4_k_cu_5de6cee54cuda3std3__45__cpo6rbeginE,(_ZN34_INTERNAL_299af94a_4_k_cu_5de6cee54cuda3std6ranges3__45__cpo7advanceE - _ZN34_INTERNAL_299af94a_4_k_cu_5de6cee54cuda3std3__45__cpo6rbeginE)
_ZN34_INTERNAL_299af94a_4_k_cu_5de6cee54cuda3std3__45__cpo6rbeginE:
	.zero		1
	.type		_ZN34_INTERNAL_299af94a_4_k_cu_5de6cee54cuda3std6ranges3__45__cpo7advanceE,@object
	.size		_ZN34_INTERNAL_299af94a_4_k_cu_5de6cee54cuda3std6ranges3__45__cpo7advanceE,(_ZN34_INTERNAL_299af94a_4_k_cu_5de6cee54cuda3std3__47nulloptE - _ZN34_INTERNAL_299af94a_4_k_cu_5de6cee54cuda3std6ranges3__45__cpo7advanceE)
_ZN34_INTERNAL_299af94a_4_k_cu_5de6cee54cuda3std6ranges3__45__cpo7advanceE:
	.zero		1
	.type		_ZN34_INTERNAL_299af94a_4_k_cu_5de6cee54cuda3std3__47nulloptE,@object
	.size		_ZN34_INTERNAL_299af94a_4_k_cu_5de6cee54cuda3std3__47nulloptE,(_ZN34_INTERNAL_299af94a_4_k_cu_5de6cee54cuda3std6ranges3__45__cpo8distanceE - _ZN34_INTERNAL_299af94a_4_k_cu_5de6cee54cuda3std3__47nulloptE)
_ZN34_INTERNAL_299af94a_4_k_cu_5de6cee54cuda3std3__47nulloptE:
	.zero		1
	.type		_ZN34_INTERNAL_299af94a_4_k_cu_5de6cee54cuda3std6ranges3__45__cpo8distanceE,@object
	.size		_ZN34_INTERNAL_299af94a_4_k_cu_5de6cee54cuda3std6ranges3__45__cpo8distanceE,(_ZN34_INTERNAL_299af94a_4_k_cu_5de6cee56thrust24THRUST_300001_SM_1000_NS12placeholders3_10E - _ZN34_INTERNAL_299af94a_4_k_cu_5de6cee54cuda3std6ranges3__45__cpo8distanceE)
_ZN34_INTERNAL_299af94a_4_k_cu_5de6cee54cuda3std6ranges3__45__cpo8distanceE:
	.zero		1
	.type		_ZN34_INTERNAL_299af94a_4_k_cu_5de6cee56thrust24THRUST_300001_SM_1000_NS12placeholders3_10E,@object
	.size		_ZN34_INTERNAL_299af94a_4_k_cu_5de6cee56thrust24THRUST_300001_SM_1000_NS12placeholders3_10E,(_ZN34_INTERNAL_299af94a_4_k_cu_5de6cee54cuda3std3__419piecewise_constructE - _ZN34_INTERNAL_299af94a_4_k_cu_5de6cee56thrust24THRUST_300001_SM_1000_NS12placeholders3_10E)
_ZN34_INTERNAL_299af94a_4_k_cu_5de6cee56thrust24THRUST_300001_SM_1000_NS12placeholders3_10E:
	.zero		1
	.type		_ZN34_INTERNAL_299af94a_4_k_cu_5de6cee54cuda3std3__419piecewise_constructE,@object
	.size		_ZN34_INTERNAL_299af94a_4_k_cu_5de6cee54cuda3std3__419piecewise_constructE,(_ZN34_INTERNAL_299af94a_4_k_cu_5de6cee54cuda3std6ranges3__45__cpo5cdataE - _ZN34_INTERNAL_299af94a_4_k_cu_5de6cee54cuda3std3__419piecewise_constructE)
_ZN34_INTERNAL_299af94a_4_k_cu_5de6cee54cuda3std3__419piecewise_constructE:
	.zero		1
	.type		_ZN34_INTERNAL_299af94a_4_k_cu_5de6cee54cuda3std6ranges3__45__cpo5cdataE,@object
	.size		_ZN34_INTERNAL_299af94a_4_k_cu_5de6cee54cuda3std6ranges3__45__cpo5cdataE,(_ZN34_INTERNAL_299af94a_4_k_cu_5de6cee56thrust24THRUST_300001_SM_1000_NS12placeholders2_2E - _ZN34_INTERNAL_299af94a_4_k_cu_5de6cee54cuda3std6ranges3__45__cpo5cdataE)
_ZN34_INTERNAL_299af94a_4_k_cu_5de6cee54cuda3std6ranges3__45__cpo5cdataE:
	.zero		1
	.type		_ZN34_INTERNAL_299af94a_4_k_cu_5de6cee56thrust24THRUST_300001_SM_1000_NS12placeholders2_2E,@object
	.size		_ZN34_INTERNAL_299af94a_4_k_cu_5de6cee56thrust24THRUST_300001_SM_1000_NS12placeholders2_2E,(_ZN34_INTERNAL_299af94a_4_k_cu_5de6cee54cuda3std3__45__cpo3endE - _ZN34_INTERNAL_299af94a_4_k_cu_5de6cee56thrust24THRUST_300001_SM_1000_NS12placeholders2_2E)
_ZN34_INTERNAL_299af94a_4_k_cu_5de6cee56thrust24THRUST_300001_SM_1000_NS12placeholders2_2E:
	.zero		1
	.type		_ZN34_INTERNAL_299af94a_4_k_cu_5de6cee54cuda3std3__45__cpo3endE,@object
	.size		_ZN34_INTERNAL_299af94a_4_k_cu_5de6cee54cuda3std3__45__cpo3endE,(_ZN34_INTERNAL_299af94a_4_k_cu_5de6cee54cuda3std6ranges3__45__cpo3endE - _ZN34_INTERNAL_299af94a_4_k_cu_5de6cee54cuda3std3__45__cpo3endE)
_ZN34_INTERNAL_299af94a_4_k_cu_5de6cee54cuda3std3__45__cpo3endE:
	.zero		1
	.type		_ZN34_INTERNAL_299af94a_4_k_cu_5de6cee54cuda3std6ranges3__45__cpo3endE,@object
	.size		_ZN34_INTERNAL_299af94a_4_k_cu_5de6cee54cuda3std6ranges3__45__cpo3endE,(_ZN34_INTERNAL_299af94a_4_k_cu_5de6cee56thrust24THRUST_300001_SM_1000_NS12placeholders2_6E - _ZN34_INTERNAL_299af94a_4_k_cu_5de6cee54cuda3std6ranges3__45__cpo3endE)
_ZN34_INTERNAL_299af94a_4_k_cu_5de6cee54cuda3std6ranges3__45__cpo3endE:
	.zero		1
	.type		_ZN34_INTERNAL_299af94a_4_k_cu_5de6cee56thrust24THRUST_300001_SM_1000_NS12placeholders2_6E,@object
	.size		_ZN34_INTERNAL_299af94a_4_k_cu_5de6cee56thrust24THRUST_300001_SM_1000_NS12placeholders2_6E,(_ZN34_INTERNAL_299af94a_4_k_cu_5de6cee54cuda3std3__45__cpo4rendE - _ZN34_INTERNAL_299af94a_4_k_cu_5de6cee56thrust24THRUST_300001_SM_1000_NS12placeholders2_6E)
_ZN34_INTERNAL_299af94a_4_k_cu_5de6cee56thrust24THRUST_300001_SM_1000_NS12placeholders2_6E:
	.zero		1
	.type		_ZN34_INTERNAL_299af94a_4_k_cu_5de6cee54cuda3std3__45__cpo4rendE,@object
	.size		_ZN34_INTERNAL_299af94a_4_k_cu_5de6cee54cuda3std3__45__cpo4rendE,(_ZN34_INTERNAL_299af94a_4_k_cu_5de6cee54cuda3std6ranges3__45__cpo9iter_swapE - _ZN34_INTERNAL_299af94a_4_k_cu_5de6cee54cuda3std3__45__cpo4rendE)
_ZN34_INTERNAL_299af94a_4_k_cu_5de6cee54cuda3std3__45__cpo4rendE:
	.zero		1
	.type		_ZN34_INTERNAL_299af94a_4_k_cu_5de6cee54cuda3std6ranges3__45__cpo9iter_swapE,@object
	.size		_ZN34_INTERNAL_299af94a_4_k_cu_5de6cee54cuda3std6ranges3__45__cpo9iter_swapE,(_ZN34_INTERNAL_299af94a_4_k_cu_5de6cee54cuda3std3__48unexpectE - _ZN34_INTERNAL_299af94a_4_k_cu_5de6cee54cuda3std6ranges3__45__cpo9iter_swapE)
_ZN34_INTERNAL_299af94a_4_k_cu_5de6cee54cuda3std6ranges3__45__cpo9iter_swapE:
	.zero		1
	.type		_ZN34_INTERNAL_299af94a_4_k_cu_5de6cee54cuda3std3__48unexpectE,@object
	.size		_ZN34_INTERNAL_299af94a_4_k_cu_5de6cee54cuda3std3__48unexpectE,(_ZN34_INTERNAL_299af94a_4_k_cu_5de6cee56thrust24THRUST_300001_SM_1000_NS8cuda_cub3parE - _ZN34_INTERNAL_299af94a_4_k_cu_5de6cee54cuda3std3__48unexpectE)
_ZN34_INTERNAL_299af94a_4_k_cu_5de6cee54cuda3std3__48unexpectE:
	.zero		1
	.type		_ZN34_INTERNAL_299af94a_4_k_cu_5de6cee56thrust24THRUST_300001_SM_1000_NS8cuda_cub3parE,@object
	.size		_ZN34_INTERNAL_299af94a_4_k_cu_5de6cee56thrust24THRUST_300001_SM_1000_NS8cuda_cub3parE,(_ZN34_INTERNAL_299af94a_4_k_cu_5de6cee56thrust24THRUST_300001_SM_1000_NS12placeholders2_4E - _ZN34_INTERNAL_299af94a_4_k_cu_5de6cee56thrust24THRUST_300001_SM_1000_NS8cuda_cub3parE)
_ZN34_INTERNAL_299af94a_4_k_cu_5de6cee56thrust24THRUST_300001_SM_1000_NS8cuda_cub3parE:
	.zero		1
	.type		_ZN34_INTERNAL_299af94a_4_k_cu_5de6cee56thrust24THRUST_300001_SM_1000_NS12placeholders2_4E,@object
	.size		_ZN34_INTERNAL_299af94a_4_k_cu_5de6cee56thrust24THRUST_300001_SM_1000_NS12placeholders2_4E,(_ZN34_INTERNAL_299af94a_4_k_cu_5de6cee54cuda3std3__45__cpo4cendE - _ZN34_INTERNAL_299af94a_4_k_cu_5de6cee56thrust24THRUST_300001_SM_1000_NS12placeholders2_4E)
_ZN34_INTERNAL_299af94a_4_k_cu_5de6cee56thrust24THRUST_300001_SM_1000_NS12placeholders2_4E:
	.zero		1
	.type		_ZN34_INTERNAL_299af94a_4_k_cu_5de6cee54cuda3std3__45__cpo4cendE,@object
	.size		_ZN34_INTERNAL_299af94a_4_k_cu_5de6cee54cuda3std3__45__cpo4cendE,(_ZN34_INTERNAL_299af94a_4_k_cu_5de6cee54cuda3std6ranges3__45__cpo4cendE - _ZN34_INTERNAL_299af94a_4_k_cu_5de6cee54cuda3std3__45__cpo4cendE)
_ZN34_INTERNAL_299af94a_4_k_cu_5de6cee54cuda3std3__45__cpo4cendE:
	.zero		1
	.type		_ZN34_INTERNAL_299af94a_4_k_cu_5de6cee54cuda3std6ranges3__45__cpo4cendE,@object
	.size		_ZN34_INTERNAL_299af94a_4_k_cu_5de6cee54cuda3std6ranges3__45__cpo4cendE,(_ZN34_INTERNAL_299af94a_4_k_cu_5de6cee54cuda3std3__420unreachable_sentinelE - _ZN34_INTERNAL_299af94a_4_k_cu_5de6cee54cuda3std6ranges3__45__cpo4cendE)
_ZN34_INTERNAL_299af94a_4_k_cu_5de6cee54cuda3std6ranges3__45__cpo4cendE:
	.zero		1
	.type		_ZN34_INTERNAL_299af94a_4_k_cu_5de6cee54cuda3std3__420unreachable_sentinelE,@object
	.size		_ZN34_INTERNAL_299af94a_4_k_cu_5de6cee54cuda3std3__420unreachable_sentinelE,(_ZN34_INTERNAL_299af94a_4_k_cu_5de6cee54cuda3std6ranges3__45__cpo5ssizeE - _ZN34_INTERNAL_299af94a_4_k_cu_5de6cee54cuda3std3__420unreachable_sentinelE)
_ZN34_INTERNAL_299af94a_4_k_cu_5de6cee54cuda3std3__420unreachable_sentinelE:
	.zero		1
	.type		_ZN34_INTERNAL_299af94a_4_k_cu_5de6cee54cuda3std6ranges3__45__cpo5ssizeE,@object
	.size		_ZN34_INTERNAL_299af94a_4_k_cu_5de6cee54cuda3std6ranges3__45__cpo5ssizeE,(_ZN34_INTERNAL_299af94a_4_k_cu_5de6cee56thrust24THRUST_300001_SM_1000_NS12placeholders2_8E - _ZN34_INTERNAL_299af94a_4_k_cu_5de6cee54cuda3std6ranges3__45__cpo5ssizeE)
_ZN34_INTERNAL_299af94a_4_k_cu_5de6cee54cuda3std6ranges3__45__cpo5ssizeE:
	.zero		1
	.type		_ZN34_INTERNAL_299af94a_4_k_cu_5de6cee56thrust24THRUST_300001_SM_1000_NS12placeholders2_8E,@object
	.size		_ZN34_INTERNAL_299af94a_4_k_cu_5de6cee56thrust24THRUST_300001_SM_1000_NS12placeholders2_8E,(_ZN34_INTERNAL_299af94a_4_k_cu_5de6cee54cuda3std3__45__cpo5crendE - _ZN34_INTERNAL_299af94a_4_k_cu_5de6cee56thrust24THRUST_300001_SM_1000_NS12placeholders2_8E)
_ZN34_INTERNAL_299af94a_4_k_cu_5de6cee56thrust24THRUST_300001_SM_1000_NS12placeholders2_8E:
	.zero		1
	.type		_ZN34_INTERNAL_299af94a_4_k_cu_5de6cee54cuda3std3__45__cpo5crendE,@object
	.size		_ZN34_INTERNAL_299af94a_4_k_cu_5de6cee54cuda3std3__45__cpo5crendE,(_ZN34_INTERNAL_299af94a_4_k_cu_5de6cee54cuda3std6ranges3__45__cpo4prevE - _ZN34_INTERNAL_299af94a_4_k_cu_5de6cee54cuda3std3__45__cpo5crendE)
_ZN34_INTERNAL_299af94a_4_k_cu_5de6cee54cuda3std3__45__cpo5crendE:
	.zero		1
	.type		_ZN34_INTERNAL_299af94a_4_k_cu_5de6cee54cuda3std6ranges3__45__cpo4prevE,@object
	.size		_ZN34_INTERNAL_299af94a_4_k_cu_5de6cee54cuda3std6ranges3__45__cpo4prevE,(_ZN34_INTERNAL_299af94a_4_k_cu_5de6cee54cuda3std6ranges3__45__cpo9iter_moveE - _ZN34_INTERNAL_299af94a_4_k_cu_5de6cee54cuda3std6ranges3__45__cpo4prevE)
_ZN34_INTERNAL_299af94a_4_k_cu_5de6cee54cuda3std6ranges3__45__cpo4prevE:
	.zero		1
	.type		_ZN34_INTERNAL_299af94a_4_k_cu_5de6cee54cuda3std6ranges3__45__cpo9iter_moveE,@object
	.size		_ZN34_INTERNAL_299af94a_4_k_cu_5de6cee54cuda3std6ranges3__45__cpo9iter_moveE,(_ZN34_INTERNAL_299af94a_4_k_cu_5de6cee56thrust24THRUST_300001_SM_1000_NS6system6detail10sequential3seqE - _ZN34_INTERNAL_299af94a_4_k_cu_5de6cee54cuda3std6ranges3__45__cpo9iter_moveE)
_ZN34_INTERNAL_299af94a_4_k_cu_5de6cee54cuda3std6ranges3__45__cpo9iter_moveE:
	.zero		1
	.type		_ZN34_INTERNAL_299af94a_4_k_cu_5de6cee56thrust24THRUST_300001_SM_1000_NS6system6detail10sequential3seqE,@object
	.size		_ZN34_INTERNAL_299af94a_4_k_cu_5de6cee56thrust24THRUST_300001_SM_1000_NS6system6detail10sequential3seqE,(.L_31 - _ZN34_INTERNAL_299af94a_4_k_cu_5de6cee56thrust24THRUST_300001_SM_1000_NS6system6detail10sequential3seqE)
_ZN34_INTERNAL_299af94a_4_k_cu_5de6cee56thrust24THRUST_300001_SM_1000_NS6system6detail10sequential3seqE:
	.zero		1
.L_31:


//--------------------- .nv.constant0._ZN3cub18CUB_300001_SM_10006detail11EmptyKernelIvEEvv --------------------------
	.section	.nv.constant0._ZN3cub18CUB_300001_SM_10006detail11EmptyKernelIvEEvv,"a",@progbits
	.sectionflags	@""
	.align	4
.nv.constant0._ZN3cub18CUB_300001_SM_10006detail11EmptyKernelIvEEvv:
	.zero		896


//--------------------- .nv.constant0._Z17classifyperthreadPiS_S_iPdS0_ --------------------------
	.section	.nv.constant0._Z17classifyperthreadPiS_S_iPdS0_,"a",@progbits
	.sectionflags	@""
	.align	4
.nv.constant0._Z17classifyperthreadPiS_S_iPdS0_:
	.zero		944


//--------------------- .nv.constant0._Z14find_posteriorPiS_Pd --------------------------
	.section	.nv.constant0._Z14find_posteriorPiS_Pd,"a",@progbits
	.sectionflags	@""
	.align	4
.nv.constant0._Z14find_posteriorPiS_Pd:
	.zero		920


//--------------------- .nv.constant0._Z11term_ClassNPiS_i --------------------------
	.section	.nv.constant0._Z11term_ClassNPiS_i,"a",@progbits
	.sectionflags	@""
	.align	4
.nv.constant0._Z11term_ClassNPiS_i:
	.zero		916


//--------------------- SYMBOLS --------------------------

	.type		.nv.reservedSmem.offset0,@object
	.size		.nv.reservedSmem.offset0,0x4
